//
// Generated by NVIDIA NVVM Compiler
//
// Compiler Build ID: CL-36424714
// Cuda compilation tools, release 13.0, V13.0.88
// Based on NVVM 20.0.0
//

.version 9.0
.target sm_100
.address_size 64

	// .globl	_Z10smooth_rgbP5PIXELS0_ii

.visible .entry _Z10smooth_rgbP5PIXELS0_ii(
	.param .u64 .ptr .align 1 _Z10smooth_rgbP5PIXELS0_ii_param_0,
	.param .u64 .ptr .align 1 _Z10smooth_rgbP5PIXELS0_ii_param_1,
	.param .u32 _Z10smooth_rgbP5PIXELS0_ii_param_2,
	.param .u32 _Z10smooth_rgbP5PIXELS0_ii_param_3
)
{
	.reg .pred 	%p<86>;
	.reg .b16 	%rs<19>;
	.reg .b32 	%r<344>;
	.reg .b64 	%rd<97>;

	ld.param.u64 	%rd3, [_Z10smooth_rgbP5PIXELS0_ii_param_0];
	ld.param.u64 	%rd2, [_Z10smooth_rgbP5PIXELS0_ii_param_1];
	ld.param.u32 	%r157, [_Z10smooth_rgbP5PIXELS0_ii_param_2];
	ld.param.u32 	%r159, [_Z10smooth_rgbP5PIXELS0_ii_param_3];
	cvta.to.global.u64 	%rd1, %rd3;
	mov.u32 	%r160, %ctaid.x;
	mov.u32 	%r161, %ntid.x;
	mov.u32 	%r162, %tid.x;
	mad.lo.s32 	%r1, %r160, %r161, %r162;
	mov.u32 	%r163, %ctaid.y;
	mov.u32 	%r164, %ntid.y;
	mov.u32 	%r165, %tid.y;
	mad.lo.s32 	%r166, %r163, %r164, %r165;
	setp.ge.s32 	%p11, %r1, %r157;
	setp.ge.s32 	%p12, %r166, %r159;
	or.pred  	%p13, %p11, %p12;
	@%p13 bra 	$L__BB0_52;
	add.s32 	%r168, %r1, -2;
	setp.gt.s32 	%p14, %r1, 1;
	setp.lt.s32 	%p15, %r168, %r157;
	and.pred  	%p1, %p14, %p15;
	add.s32 	%r3, %r166, -2;
	setp.gt.u32 	%p16, %r166, 1;
	setp.lt.s32 	%p17, %r3, %r159;
	and.pred  	%p2, %p16, %p17;
	and.pred  	%p19, %p1, %p2;
	mov.b32 	%r272, 0;
	not.pred 	%p20, %p19;
	mov.u32 	%r273, %r272;
	mov.u32 	%r274, %r272;
	@%p20 bra 	$L__BB0_3;
	mul.lo.s32 	%r169, %r3, %r157;
	cvt.s64.s32 	%rd4, %r169;
	cvt.u64.u32 	%rd5, %r1;
	add.s64 	%rd6, %rd4, %rd5;
	mad.lo.s64 	%rd7, %rd6, 3, %rd1;
	ld.global.u8 	%r272, [%rd7+-6];
	ld.global.u8 	%r273, [%rd7+-5];
	ld.global.u8 	%r274, [%rd7+-4];
$L__BB0_3:
	add.s32 	%r10, %r166, -1;
	setp.ge.u32 	%p21, %r10, %r159;
	not.pred 	%p22, %p1;
	or.pred  	%p23, %p22, %p21;
	@%p23 bra 	$L__BB0_5;
	mul.lo.s32 	%r170, %r10, %r157;
	cvt.s64.s32 	%rd8, %r170;
	cvt.u64.u32 	%rd9, %r1;
	add.s64 	%rd10, %rd8, %rd9;
	mad.lo.s64 	%rd11, %rd10, 3, %rd1;
	ld.global.u8 	%r171, [%rd11+-6];
	add.s32 	%r272, %r272, %r171;
	ld.global.u8 	%r172, [%rd11+-5];
	add.s32 	%r273, %r273, %r172;
	ld.global.u8 	%r173, [%rd11+-4];
	add.s32 	%r274, %r274, %r173;
$L__BB0_5:
	@%p22 bra 	$L__BB0_7;
	mul.lo.s32 	%r174, %r166, %r157;
	cvt.s64.s32 	%rd12, %r174;
	cvt.u64.u32 	%rd13, %r1;
	add.s64 	%rd14, %rd12, %rd13;
	mad.lo.s64 	%rd15, %rd14, 3, %rd1;
	ld.global.u8 	%r175, [%rd15+-6];
	add.s32 	%r272, %r272, %r175;
	ld.global.u8 	%r176, [%rd15+-5];
	add.s32 	%r273, %r273, %r176;
	ld.global.u8 	%r177, [%rd15+-4];
	add.s32 	%r274, %r274, %r177;
$L__BB0_7:
	add.s32 	%r23, %r166, 1;
	setp.lt.u32 	%p3, %r23, %r159;
	and.pred  	%p26, %p1, %p3;
	not.pred 	%p27, %p26;
	@%p27 bra 	$L__BB0_9;
	mul.lo.s32 	%r178, %r23, %r157;
	cvt.s64.s32 	%rd16, %r178;
	cvt.u64.u32 	%rd17, %r1;
	add.s64 	%rd18, %rd16, %rd17;
	mad.lo.s64 	%rd19, %rd18, 3, %rd1;
	ld.global.u8 	%r179, [%rd19+-6];
	add.s32 	%r272, %r272, %r179;
	ld.global.u8 	%r180, [%rd19+-5];
	add.s32 	%r273, %r273, %r180;
	ld.global.u8 	%r181, [%rd19+-4];
	add.s32 	%r274, %r274, %r181;
$L__BB0_9:
	add.s32 	%r30, %r166, 2;
	setp.ge.u32 	%p28, %r30, %r159;
	or.pred  	%p30, %p22, %p28;
	@%p30 bra 	$L__BB0_11;
	mul.lo.s32 	%r182, %r30, %r157;
	cvt.s64.s32 	%rd20, %r182;
	cvt.u64.u32 	%rd21, %r1;
	add.s64 	%rd22, %rd20, %rd21;
	mad.lo.s64 	%rd23, %rd22, 3, %rd1;
	ld.global.u8 	%r183, [%rd23+-6];
	add.s32 	%r272, %r272, %r183;
	ld.global.u8 	%r184, [%rd23+-5];
	add.s32 	%r273, %r273, %r184;
	ld.global.u8 	%r185, [%rd23+-4];
	add.s32 	%r274, %r274, %r185;
$L__BB0_11:
	setp.gt.s32 	%p31, %r1, 0;
	setp.le.s32 	%p32, %r1, %r157;
	and.pred  	%p4, %p31, %p32;
	and.pred  	%p33, %p4, %p2;
	not.pred 	%p34, %p33;
	@%p34 bra 	$L__BB0_13;
	mul.lo.s32 	%r186, %r3, %r157;
	cvt.s64.s32 	%rd24, %r186;
	cvt.u64.u32 	%rd25, %r1;
	add.s64 	%rd26, %rd24, %rd25;
	mad.lo.s64 	%rd27, %rd26, 3, %rd1;
	ld.global.u8 	%r187, [%rd27+-3];
	add.s32 	%r272, %r272, %r187;
	ld.global.u8 	%r188, [%rd27+-2];
	add.s32 	%r273, %r273, %r188;
	ld.global.u8 	%r189, [%rd27+-1];
	add.s32 	%r274, %r274, %r189;
$L__BB0_13:
	setp.ge.u32 	%p35, %r10, %r159;
	not.pred 	%p36, %p4;
	or.pred  	%p37, %p36, %p35;
	@%p37 bra 	$L__BB0_15;
	mul.lo.s32 	%r190, %r10, %r157;
	cvt.s64.s32 	%rd28, %r190;
	cvt.u64.u32 	%rd29, %r1;
	add.s64 	%rd30, %rd28, %rd29;
	mad.lo.s64 	%rd31, %rd30, 3, %rd1;
	ld.global.u8 	%r191, [%rd31+-3];
	add.s32 	%r272, %r272, %r191;
	ld.global.u8 	%r192, [%rd31+-2];
	add.s32 	%r273, %r273, %r192;
	ld.global.u8 	%r193, [%rd31+-1];
	add.s32 	%r274, %r274, %r193;
$L__BB0_15:
	mov.pred 	%p82, 0;
	@%p36 bra 	$L__BB0_17;
	mul.lo.s32 	%r194, %r166, %r157;
	cvt.s64.s32 	%rd32, %r194;
	cvt.u64.u32 	%rd33, %r1;
	add.s64 	%rd34, %rd32, %rd33;
	mad.lo.s64 	%rd35, %rd34, 3, %rd1;
	ld.global.u8 	%r195, [%rd35+-3];
	add.s32 	%r272, %r272, %r195;
	ld.global.u8 	%r196, [%rd35+-2];
	add.s32 	%r273, %r273, %r196;
	ld.global.u8 	%r197, [%rd35+-1];
	add.s32 	%r274, %r274, %r197;
	mov.pred 	%p82, %p3;
$L__BB0_17:
	not.pred 	%p40, %p82;
	@%p40 bra 	$L__BB0_19;
	mul.lo.s32 	%r198, %r23, %r157;
	cvt.s64.s32 	%rd36, %r198;
	cvt.s64.s32 	%rd37, %r1;
	add.s64 	%rd38, %rd36, %rd37;
	mad.lo.s64 	%rd39, %rd38, 3, %rd1;
	ld.global.u8 	%r199, [%rd39+-3];
	add.s32 	%r272, %r272, %r199;
	ld.global.u8 	%r200, [%rd39+-2];
	add.s32 	%r273, %r273, %r200;
	ld.global.u8 	%r201, [%rd39+-1];
	add.s32 	%r274, %r274, %r201;
$L__BB0_19:
	setp.ge.u32 	%p41, %r30, %r159;
	or.pred  	%p43, %p36, %p41;
	@%p43 bra 	$L__BB0_21;
	mul.lo.s32 	%r202, %r30, %r157;
	cvt.s64.s32 	%rd40, %r202;
	cvt.u64.u32 	%rd41, %r1;
	add.s64 	%rd42, %rd40, %rd41;
	mad.lo.s64 	%rd43, %rd42, 3, %rd1;
	ld.global.u8 	%r203, [%rd43+-3];
	add.s32 	%r272, %r272, %r203;
	ld.global.u8 	%r204, [%rd43+-2];
	add.s32 	%r273, %r273, %r204;
	ld.global.u8 	%r205, [%rd43+-1];
	add.s32 	%r274, %r274, %r205;
$L__BB0_21:
	setp.lt.s32 	%p44, %r1, 0;
	not.pred 	%p45, %p2;
	or.pred  	%p46, %p44, %p45;
	@%p46 bra 	$L__BB0_23;
	mad.lo.s32 	%r206, %r3, %r157, %r1;
	mul.wide.s32 	%rd44, %r206, 3;
	add.s64 	%rd45, %rd1, %rd44;
	ld.global.u8 	%r207, [%rd45];
	add.s32 	%r272, %r272, %r207;
	ld.global.u8 	%r208, [%rd45+1];
	add.s32 	%r273, %r273, %r208;
	ld.global.u8 	%r209, [%rd45+2];
	add.s32 	%r274, %r274, %r209;
$L__BB0_23:
	setp.lt.s32 	%p47, %r1, 0;
	setp.ge.u32 	%p48, %r10, %r159;
	or.pred  	%p49, %p47, %p48;
	@%p49 bra 	$L__BB0_25;
	mad.lo.s32 	%r210, %r10, %r157, %r1;
	mul.wide.s32 	%rd46, %r210, 3;
	add.s64 	%rd47, %rd1, %rd46;
	ld.global.u8 	%r211, [%rd47];
	add.s32 	%r272, %r272, %r211;
	ld.global.u8 	%r212, [%rd47+1];
	add.s32 	%r273, %r273, %r212;
	ld.global.u8 	%r213, [%rd47+2];
	add.s32 	%r274, %r274, %r213;
$L__BB0_25:
	setp.lt.s32 	%p51, %r1, 0;
	mov.pred 	%p83, 0;
	@%p51 bra 	$L__BB0_27;
	mad.lo.s32 	%r214, %r166, %r157, %r1;
	mul.wide.s32 	%rd48, %r214, 3;
	add.s64 	%rd49, %rd1, %rd48;
	ld.global.u8 	%r215, [%rd49];
	add.s32 	%r272, %r272, %r215;
	ld.global.u8 	%r216, [%rd49+1];
	add.s32 	%r273, %r273, %r216;
	ld.global.u8 	%r217, [%rd49+2];
	add.s32 	%r274, %r274, %r217;
	mov.pred 	%p83, %p3;
$L__BB0_27:
	not.pred 	%p52, %p83;
	@%p52 bra 	$L__BB0_29;
	mad.lo.s32 	%r218, %r23, %r157, %r1;
	mul.wide.s32 	%rd50, %r218, 3;
	add.s64 	%rd51, %rd1, %rd50;
	ld.global.u8 	%r219, [%rd51];
	add.s32 	%r272, %r272, %r219;
	ld.global.u8 	%r220, [%rd51+1];
	add.s32 	%r273, %r273, %r220;
	ld.global.u8 	%r221, [%rd51+2];
	add.s32 	%r274, %r274, %r221;
$L__BB0_29:
	setp.lt.s32 	%p53, %r1, 0;
	setp.ge.u32 	%p54, %r30, %r159;
	or.pred  	%p55, %p53, %p54;
	@%p55 bra 	$L__BB0_31;
	mad.lo.s32 	%r222, %r30, %r157, %r1;
	mul.wide.s32 	%rd52, %r222, 3;
	add.s64 	%rd53, %rd1, %rd52;
	ld.global.u8 	%r223, [%rd53];
	add.s32 	%r272, %r272, %r223;
	ld.global.u8 	%r224, [%rd53+1];
	add.s32 	%r273, %r273, %r224;
	ld.global.u8 	%r225, [%rd53+2];
	add.s32 	%r274, %r274, %r225;
$L__BB0_31:
	add.s32 	%r226, %r1, 1;
	setp.gt.s32 	%p56, %r1, -2;
	setp.lt.s32 	%p57, %r226, %r157;
	and.pred  	%p7, %p56, %p57;
	and.pred  	%p58, %p7, %p2;
	not.pred 	%p59, %p58;
	@%p59 bra 	$L__BB0_33;
	mul.lo.s32 	%r227, %r3, %r157;
	cvt.s64.s32 	%rd54, %r227;
	cvt.s64.s32 	%rd55, %r1;
	add.s64 	%rd56, %rd54, %rd55;
	mad.lo.s64 	%rd57, %rd56, 3, %rd1;
	ld.global.u8 	%r228, [%rd57+3];
	add.s32 	%r272, %r272, %r228;
	ld.global.u8 	%r229, [%rd57+4];
	add.s32 	%r273, %r273, %r229;
	ld.global.u8 	%r230, [%rd57+5];
	add.s32 	%r274, %r274, %r230;
$L__BB0_33:
	setp.ge.u32 	%p60, %r10, %r159;
	not.pred 	%p61, %p7;
	or.pred  	%p62, %p61, %p60;
	@%p62 bra 	$L__BB0_35;
	mul.lo.s32 	%r231, %r10, %r157;
	cvt.s64.s32 	%rd58, %r231;
	cvt.s64.s32 	%rd59, %r1;
	add.s64 	%rd60, %rd58, %rd59;
	mad.lo.s64 	%rd61, %rd60, 3, %rd1;
	ld.global.u8 	%r232, [%rd61+3];
	add.s32 	%r272, %r272, %r232;
	ld.global.u8 	%r233, [%rd61+4];
	add.s32 	%r273, %r273, %r233;
	ld.global.u8 	%r234, [%rd61+5];
	add.s32 	%r274, %r274, %r234;
$L__BB0_35:
	mov.pred 	%p84, 0;
	@%p61 bra 	$L__BB0_37;
	mul.lo.s32 	%r235, %r166, %r157;
	cvt.s64.s32 	%rd62, %r235;
	cvt.s64.s32 	%rd63, %r1;
	add.s64 	%rd64, %rd62, %rd63;
	mad.lo.s64 	%rd65, %rd64, 3, %rd1;
	ld.global.u8 	%r236, [%rd65+3];
	add.s32 	%r272, %r272, %r236;
	ld.global.u8 	%r237, [%rd65+4];
	add.s32 	%r273, %r273, %r237;
	ld.global.u8 	%r238, [%rd65+5];
	add.s32 	%r274, %r274, %r238;
	mov.pred 	%p84, %p3;
$L__BB0_37:
	not.pred 	%p65, %p84;
	@%p65 bra 	$L__BB0_39;
	mul.lo.s32 	%r239, %r23, %r157;
	cvt.s64.s32 	%rd66, %r239;
	cvt.s64.s32 	%rd67, %r1;
	add.s64 	%rd68, %rd66, %rd67;
	mad.lo.s64 	%rd69, %rd68, 3, %rd1;
	ld.global.u8 	%r240, [%rd69+3];
	add.s32 	%r272, %r272, %r240;
	ld.global.u8 	%r241, [%rd69+4];
	add.s32 	%r273, %r273, %r241;
	ld.global.u8 	%r242, [%rd69+5];
	add.s32 	%r274, %r274, %r242;
$L__BB0_39:
	setp.ge.u32 	%p66, %r30, %r159;
	or.pred  	%p68, %p61, %p66;
	@%p68 bra 	$L__BB0_41;
	mul.lo.s32 	%r243, %r30, %r157;
	cvt.s64.s32 	%rd70, %r243;
	cvt.s64.s32 	%rd71, %r1;
	add.s64 	%rd72, %rd70, %rd71;
	mad.lo.s64 	%rd73, %rd72, 3, %rd1;
	ld.global.u8 	%r244, [%rd73+3];
	add.s32 	%r272, %r272, %r244;
	ld.global.u8 	%r245, [%rd73+4];
	add.s32 	%r273, %r273, %r245;
	ld.global.u8 	%r246, [%rd73+5];
	add.s32 	%r274, %r274, %r246;
$L__BB0_41:
	add.s32 	%r247, %r1, 2;
	setp.gt.s32 	%p69, %r1, -3;
	setp.lt.s32 	%p70, %r247, %r157;
	and.pred  	%p9, %p69, %p70;
	and.pred  	%p71, %p9, %p2;
	not.pred 	%p72, %p71;
	@%p72 bra 	$L__BB0_43;
	mul.lo.s32 	%r248, %r3, %r157;
	cvt.s64.s32 	%rd74, %r248;
	cvt.s64.s32 	%rd75, %r1;
	add.s64 	%rd76, %rd74, %rd75;
	mad.lo.s64 	%rd77, %rd76, 3, %rd1;
	ld.global.u8 	%r249, [%rd77+6];
	add.s32 	%r272, %r272, %r249;
	ld.global.u8 	%r250, [%rd77+7];
	add.s32 	%r273, %r273, %r250;
	ld.global.u8 	%r251, [%rd77+8];
	add.s32 	%r274, %r274, %r251;
$L__BB0_43:
	setp.ge.u32 	%p73, %r10, %r159;
	not.pred 	%p74, %p9;
	or.pred  	%p75, %p74, %p73;
	@%p75 bra 	$L__BB0_45;
	mul.lo.s32 	%r252, %r10, %r157;
	cvt.s64.s32 	%rd78, %r252;
	cvt.s64.s32 	%rd79, %r1;
	add.s64 	%rd80, %rd78, %rd79;
	mad.lo.s64 	%rd81, %rd80, 3, %rd1;
	ld.global.u8 	%r253, [%rd81+6];
	add.s32 	%r272, %r272, %r253;
	ld.global.u8 	%r254, [%rd81+7];
	add.s32 	%r273, %r273, %r254;
	ld.global.u8 	%r255, [%rd81+8];
	add.s32 	%r274, %r274, %r255;
$L__BB0_45:
	mov.pred 	%p85, 0;
	@%p74 bra 	$L__BB0_47;
	mul.lo.s32 	%r256, %r166, %r157;
	cvt.s64.s32 	%rd82, %r256;
	cvt.s64.s32 	%rd83, %r1;
	add.s64 	%rd84, %rd82, %rd83;
	mad.lo.s64 	%rd85, %rd84, 3, %rd1;
	ld.global.u8 	%r257, [%rd85+6];
	add.s32 	%r272, %r272, %r257;
	ld.global.u8 	%r258, [%rd85+7];
	add.s32 	%r273, %r273, %r258;
	ld.global.u8 	%r259, [%rd85+8];
	add.s32 	%r274, %r274, %r259;
	mov.pred 	%p85, %p3;
$L__BB0_47:
	not.pred 	%p78, %p85;
	@%p78 bra 	$L__BB0_49;
	mul.lo.s32 	%r260, %r23, %r157;
	cvt.s64.s32 	%rd86, %r260;
	cvt.s64.s32 	%rd87, %r1;
	add.s64 	%rd88, %rd86, %rd87;
	mad.lo.s64 	%rd89, %rd88, 3, %rd1;
	ld.global.u8 	%r261, [%rd89+6];
	add.s32 	%r272, %r272, %r261;
	ld.global.u8 	%r262, [%rd89+7];
	add.s32 	%r273, %r273, %r262;
	ld.global.u8 	%r263, [%rd89+8];
	add.s32 	%r274, %r274, %r263;
$L__BB0_49:
	setp.ge.u32 	%p79, %r30, %r159;
	or.pred  	%p81, %p74, %p79;
	@%p81 bra 	$L__BB0_51;
	mul.lo.s32 	%r264, %r30, %r157;
	cvt.s64.s32 	%rd90, %r264;
	cvt.s64.s32 	%rd91, %r1;
	add.s64 	%rd92, %rd90, %rd91;
	mad.lo.s64 	%rd93, %rd92, 3, %rd1;
	ld.global.u8 	%r265, [%rd93+6];
	add.s32 	%r272, %r272, %r265;
	ld.global.u8 	%r266, [%rd93+7];
	add.s32 	%r273, %r273, %r266;
	ld.global.u8 	%r267, [%rd93+8];
	add.s32 	%r274, %r274, %r267;
$L__BB0_51:
	cvt.u16.u32 	%rs1, %r272;
	mul.hi.u16 	%rs2, %rs1, 18351;
	sub.s16 	%rs3, %rs1, %rs2;
	shr.u16 	%rs4, %rs3, 1;
	add.s16 	%rs5, %rs4, %rs2;
	shr.u16 	%rs6, %rs5, 4;
	mad.lo.s32 	%r268, %r157, %r166, %r1;
	cvta.to.global.u64 	%rd94, %rd2;
	mul.wide.s32 	%rd95, %r268, 3;
	add.s64 	%rd96, %rd94, %rd95;
	st.global.u8 	[%rd96], %rs6;
	cvt.u16.u32 	%rs7, %r273;
	mul.hi.u16 	%rs8, %rs7, 18351;
	sub.s16 	%rs9, %rs7, %rs8;
	shr.u16 	%rs10, %rs9, 1;
	add.s16 	%rs11, %rs10, %rs8;
	shr.u16 	%rs12, %rs11, 4;
	st.global.u8 	[%rd96+1], %rs12;
	cvt.u16.u32 	%rs13, %r274;
	mul.hi.u16 	%rs14, %rs13, 18351;
	sub.s16 	%rs15, %rs13, %rs14;
	shr.u16 	%rs16, %rs15, 1;
	add.s16 	%rs17, %rs16, %rs14;
	shr.u16 	%rs18, %rs17, 4;
	st.global.u8 	[%rd96+2], %rs18;
$L__BB0_52:
	ret;

}
	// .globl	_Z10smooth_grsP5PIXELS0_ii
.visible .entry _Z10smooth_grsP5PIXELS0_ii(
	.param .u64 .ptr .align 1 _Z10smooth_grsP5PIXELS0_ii_param_0,
	.param .u64 .ptr .align 1 _Z10smooth_grsP5PIXELS0_ii_param_1,
	.param .u32 _Z10smooth_grsP5PIXELS0_ii_param_2,
	.param .u32 _Z10smooth_grsP5PIXELS0_ii_param_3
)
{
	.reg .pred 	%p<86>;
	.reg .b16 	%rs<7>;
	.reg .b32 	%r<131>;
	.reg .b64 	%rd<33>;

	ld.param.u64 	%rd9, [_Z10smooth_grsP5PIXELS0_ii_param_0];
	ld.param.u64 	%rd8, [_Z10smooth_grsP5PIXELS0_ii_param_1];
	ld.param.u32 	%r60, [_Z10smooth_grsP5PIXELS0_ii_param_2];
	ld.param.u32 	%r62, [_Z10smooth_grsP5PIXELS0_ii_param_3];
	cvta.to.global.u64 	%rd1, %rd9;
	mov.u32 	%r63, %ctaid.x;
	mov.u32 	%r64, %ntid.x;
	mov.u32 	%r65, %tid.x;
	mad.lo.s32 	%r1, %r63, %r64, %r65;
	mov.u32 	%r66, %ctaid.y;
	mov.u32 	%r67, %ntid.y;
	mov.u32 	%r68, %tid.y;
	mad.lo.s32 	%r69, %r66, %r67, %r68;
	setp.ge.s32 	%p11, %r1, %r60;
	setp.ge.s32 	%p12, %r69, %r62;
	or.pred  	%p13, %p11, %p12;
	@%p13 bra 	$L__BB1_52;
	add.s32 	%r71, %r1, -2;
	setp.gt.s32 	%p14, %r1, 1;
	setp.lt.s32 	%p15, %r71, %r60;
	and.pred  	%p1, %p14, %p15;
	add.s32 	%r72, %r69, -2;
	setp.gt.u32 	%p16, %r69, 1;
	setp.lt.s32 	%p17, %r72, %r62;
	and.pred  	%p2, %p16, %p17;
	and.pred  	%p19, %p1, %p2;
	mul.lo.s32 	%r3, %r72, %r60;
	cvt.s64.s32 	%rd2, %r1;
	cvt.s64.s32 	%rd10, %r3;
	add.s64 	%rd11, %rd10, %rd2;
	mad.lo.s64 	%rd3, %rd11, 3, %rd1;
	mov.b32 	%r107, 0;
	not.pred 	%p20, %p19;
	@%p20 bra 	$L__BB1_3;
	ld.global.u8 	%r107, [%rd3+-6];
$L__BB1_3:
	add.s32 	%r6, %r69, -1;
	setp.ge.u32 	%p21, %r6, %r62;
	not.pred 	%p22, %p1;
	mul.lo.s32 	%r7, %r6, %r60;
	cvt.s64.s32 	%rd12, %r7;
	add.s64 	%rd13, %rd12, %rd2;
	mad.lo.s64 	%rd4, %rd13, 3, %rd1;
	or.pred  	%p23, %p22, %p21;
	@%p23 bra 	$L__BB1_5;
	ld.global.u8 	%r73, [%rd4+-6];
	add.s32 	%r107, %r107, %r73;
$L__BB1_5:
	mul.lo.s32 	%r10, %r69, %r60;
	cvt.s64.s32 	%rd14, %r10;
	add.s64 	%rd15, %rd14, %rd2;
	mad.lo.s64 	%rd5, %rd15, 3, %rd1;
	@%p22 bra 	$L__BB1_7;
	ld.global.u8 	%r74, [%rd5+-6];
	add.s32 	%r107, %r107, %r74;
$L__BB1_7:
	add.s32 	%r75, %r69, 1;
	setp.lt.u32 	%p3, %r75, %r62;
	and.pred  	%p26, %p1, %p3;
	mad.lo.s32 	%r13, %r60, %r69, %r60;
	cvt.s64.s32 	%rd16, %r13;
	add.s64 	%rd17, %rd16, %rd2;
	mad.lo.s64 	%rd6, %rd17, 3, %rd1;
	not.pred 	%p27, %p26;
	@%p27 bra 	$L__BB1_9;
	ld.global.u8 	%r76, [%rd6+-6];
	add.s32 	%r107, %r107, %r76;
$L__BB1_9:
	add.s32 	%r16, %r69, 2;
	setp.ge.u32 	%p28, %r16, %r62;
	mul.lo.s32 	%r17, %r16, %r60;
	cvt.s64.s32 	%rd18, %r17;
	add.s64 	%rd19, %rd18, %rd2;
	mad.lo.s64 	%rd7, %rd19, 3, %rd1;
	or.pred  	%p30, %p22, %p28;
	@%p30 bra 	$L__BB1_11;
	ld.global.u8 	%r77, [%rd7+-6];
	add.s32 	%r107, %r107, %r77;
$L__BB1_11:
	setp.gt.s32 	%p31, %r1, 0;
	setp.le.s32 	%p32, %r1, %r60;
	and.pred  	%p4, %p31, %p32;
	and.pred  	%p33, %p4, %p2;
	not.pred 	%p34, %p33;
	@%p34 bra 	$L__BB1_13;
	ld.global.u8 	%r78, [%rd3+-3];
	add.s32 	%r107, %r107, %r78;
$L__BB1_13:
	setp.ge.u32 	%p35, %r6, %r62;
	not.pred 	%p36, %p4;
	or.pred  	%p37, %p36, %p35;
	@%p37 bra 	$L__BB1_15;
	ld.global.u8 	%r79, [%rd4+-3];
	add.s32 	%r107, %r107, %r79;
$L__BB1_15:
	mov.pred 	%p82, 0;
	@%p36 bra 	$L__BB1_17;
	ld.global.u8 	%r80, [%rd5+-3];
	add.s32 	%r107, %r107, %r80;
	mov.pred 	%p82, %p3;
$L__BB1_17:
	not.pred 	%p40, %p82;
	@%p40 bra 	$L__BB1_19;
	ld.global.u8 	%r81, [%rd6+-3];
	add.s32 	%r107, %r107, %r81;
$L__BB1_19:
	setp.ge.u32 	%p41, %r16, %r62;
	or.pred  	%p43, %p36, %p41;
	@%p43 bra 	$L__BB1_21;
	ld.global.u8 	%r82, [%rd7+-3];
	add.s32 	%r107, %r107, %r82;
$L__BB1_21:
	setp.lt.s32 	%p44, %r1, 0;
	not.pred 	%p45, %p2;
	or.pred  	%p46, %p44, %p45;
	@%p46 bra 	$L__BB1_23;
	add.s32 	%r83, %r3, %r1;
	mul.wide.s32 	%rd20, %r83, 3;
	add.s64 	%rd21, %rd1, %rd20;
	ld.global.u8 	%r84, [%rd21];
	add.s32 	%r107, %r107, %r84;
$L__BB1_23:
	setp.lt.s32 	%p47, %r1, 0;
	setp.ge.u32 	%p48, %r6, %r62;
	or.pred  	%p49, %p47, %p48;
	@%p49 bra 	$L__BB1_25;
	add.s32 	%r85, %r7, %r1;
	mul.wide.s32 	%rd22, %r85, 3;
	add.s64 	%rd23, %rd1, %rd22;
	ld.global.u8 	%r86, [%rd23];
	add.s32 	%r107, %r107, %r86;
$L__BB1_25:
	setp.lt.s32 	%p51, %r1, 0;
	mov.pred 	%p83, 0;
	@%p51 bra 	$L__BB1_27;
	add.s32 	%r87, %r10, %r1;
	mul.wide.s32 	%rd24, %r87, 3;
	add.s64 	%rd25, %rd1, %rd24;
	ld.global.u8 	%r88, [%rd25];
	add.s32 	%r107, %r107, %r88;
	mov.pred 	%p83, %p3;
$L__BB1_27:
	not.pred 	%p52, %p83;
	@%p52 bra 	$L__BB1_29;
	add.s32 	%r89, %r13, %r1;
	mul.wide.s32 	%rd26, %r89, 3;
	add.s64 	%rd27, %rd1, %rd26;
	ld.global.u8 	%r90, [%rd27];
	add.s32 	%r107, %r107, %r90;
$L__BB1_29:
	setp.lt.s32 	%p53, %r1, 0;
	setp.ge.u32 	%p54, %r16, %r62;
	or.pred  	%p55, %p53, %p54;
	@%p55 bra 	$L__BB1_31;
	add.s32 	%r91, %r17, %r1;
	mul.wide.s32 	%rd28, %r91, 3;
	add.s64 	%rd29, %rd1, %rd28;
	ld.global.u8 	%r92, [%rd29];
	add.s32 	%r107, %r107, %r92;
$L__BB1_31:
	add.s32 	%r93, %r1, 1;
	setp.gt.s32 	%p56, %r1, -2;
	setp.lt.s32 	%p57, %r93, %r60;
	and.pred  	%p7, %p56, %p57;
	and.pred  	%p58, %p7, %p2;
	not.pred 	%p59, %p58;
	@%p59 bra 	$L__BB1_33;
	ld.global.u8 	%r94, [%rd3+3];
	add.s32 	%r107, %r107, %r94;
$L__BB1_33:
	setp.ge.u32 	%p60, %r6, %r62;
	not.pred 	%p61, %p7;
	or.pred  	%p62, %p61, %p60;
	@%p62 bra 	$L__BB1_35;
	ld.global.u8 	%r95, [%rd4+3];
	add.s32 	%r107, %r107, %r95;
$L__BB1_35:
	mov.pred 	%p84, 0;
	@%p61 bra 	$L__BB1_37;
	ld.global.u8 	%r96, [%rd5+3];
	add.s32 	%r107, %r107, %r96;
	mov.pred 	%p84, %p3;
$L__BB1_37:
	not.pred 	%p65, %p84;
	@%p65 bra 	$L__BB1_39;
	ld.global.u8 	%r97, [%rd6+3];
	add.s32 	%r107, %r107, %r97;
$L__BB1_39:
	setp.ge.u32 	%p66, %r16, %r62;
	or.pred  	%p68, %p61, %p66;
	@%p68 bra 	$L__BB1_41;
	ld.global.u8 	%r98, [%rd7+3];
	add.s32 	%r107, %r107, %r98;
$L__BB1_41:
	add.s32 	%r99, %r1, 2;
	setp.gt.s32 	%p69, %r1, -3;
	setp.lt.s32 	%p70, %r99, %r60;
	and.pred  	%p9, %p69, %p70;
	and.pred  	%p71, %p9, %p2;
	not.pred 	%p72, %p71;
	@%p72 bra 	$L__BB1_43;
	ld.global.u8 	%r100, [%rd3+6];
	add.s32 	%r107, %r107, %r100;
$L__BB1_43:
	setp.ge.u32 	%p73, %r6, %r62;
	not.pred 	%p74, %p9;
	or.pred  	%p75, %p74, %p73;
	@%p75 bra 	$L__BB1_45;
	ld.global.u8 	%r101, [%rd4+6];
	add.s32 	%r107, %r107, %r101;
$L__BB1_45:
	mov.pred 	%p85, 0;
	@%p74 bra 	$L__BB1_47;
	ld.global.u8 	%r102, [%rd5+6];
	add.s32 	%r107, %r107, %r102;
	mov.pred 	%p85, %p3;
$L__BB1_47:
	not.pred 	%p78, %p85;
	@%p78 bra 	$L__BB1_49;
	ld.global.u8 	%r103, [%rd6+6];
	add.s32 	%r107, %r107, %r103;
$L__BB1_49:
	setp.ge.u32 	%p79, %r16, %r62;
	or.pred  	%p81, %p74, %p79;
	@%p81 bra 	$L__BB1_51;
	ld.global.u8 	%r104, [%rd7+6];
	add.s32 	%r107, %r107, %r104;
$L__BB1_51:
	cvt.u16.u32 	%rs1, %r107;
	mul.hi.u16 	%rs2, %rs1, 18351;
	sub.s16 	%rs3, %rs1, %rs2;
	shr.u16 	%rs4, %rs3, 1;
	add.s16 	%rs5, %rs4, %rs2;
	shr.u16 	%rs6, %rs5, 4;
	add.s32 	%r105, %r10, %r1;
	cvta.to.global.u64 	%rd30, %rd8;
	mul.wide.s32 	%rd31, %r105, 3;
	add.s64 	%rd32, %rd30, %rd31;
	st.global.u8 	[%rd32], %rs6;
$L__BB1_52:
	ret;

}


// ===== COMPILED SASS (sm_100) =====

	.target	sm_100

	.elftype	@"ET_EXEC"


//--------------------- .note.nv.tkinfo           --------------------------
	.section	.note.nv.tkinfo,"",@"SHT_NOTE"
	.sectionflags	@"SHF_NOTE_NV_TKINFO"
	.tkinfo
        /*0018*/ 	.word	0x00000002
        /*0030*/ 	.string	""
        /*0030*/ 	.string	"ptxas"
        /*0030*/ 	.string	"Cuda compilation tools, release 13.0, V13.0.88"
        /*0030*/ 	.string	"Build cuda_13.0.r13.0/compiler.36424714_0"
        /*0030*/ 	.string	"-arch sm_100 -m 64 "



//--------------------- .note.nv.cuinfo           --------------------------
	.section	.note.nv.cuinfo,"",@"SHT_NOTE"
	.sectionflags	@"SHF_NOTE_NV_CUINFO"
        /*0018*/ 	.short	0x0002
        /*001a*/ 	.short	0x0064
        /*001c*/ 	.short	0x0082
	.zero		2


//--------------------- .nv.info                  --------------------------
	.section	.nv.info,"",@"SHT_CUDA_INFO"
	.align	4


	//----- nvinfo : EIATTR_REGCOUNT
	.align		4
        /*0000*/ 	.byte	0x04, 0x2f
        /*0002*/ 	.short	(.L_1 - .L_0)
	.align		4
.L_0:
        /*0004*/ 	.word	index@(_Z10smooth_rgbP5PIXELS0_ii)
        /*0008*/ 	.word	0x00000028


	//----- nvinfo : EIATTR_FRAME_SIZE
	.align		4
.L_1:
        /*000c*/ 	.byte	0x04, 0x11
        /*000e*/ 	.short	(.L_3 - .L_2)
	.align		4
.L_2:
        /*0010*/ 	.word	index@(_Z10smooth_rgbP5PIXELS0_ii)
        /*0014*/ 	.word	0x00000000


	//----- nvinfo : EIATTR_REGCOUNT
	.align		4
.L_3:
        /*0018*/ 	.byte	0x04, 0x2f
        /*001a*/ 	.short	(.L_5 - .L_4)
	.align		4
.L_4:
        /*001c*/ 	.word	index@(_Z10smooth_grsP5PIXELS0_ii)
        /*0020*/ 	.word	0x00000020


	//----- nvinfo : EIATTR_FRAME_SIZE
	.align		4
.L_5:
        /*0024*/ 	.byte	0x04, 0x11
        /*0026*/ 	.short	(.L_7 - .L_6)
	.align		4
.L_6:
        /*0028*/ 	.word	index@(_Z10smooth_grsP5PIXELS0_ii)
        /*002c*/ 	.word	0x00000000


	//----- nvinfo : EIATTR_MIN_STACK_SIZE
	.align		4
.L_7:
        /*0030*/ 	.byte	0x04, 0x12
        /*0032*/ 	.short	(.L_9 - .L_8)
	.align		4
.L_8:
        /*0034*/ 	.word	index@(_Z10smooth_grsP5PIXELS0_ii)
        /*0038*/ 	.word	0x00000000


	//----- nvinfo : EIATTR_MIN_STACK_SIZE
	.align		4
.L_9:
        /*003c*/ 	.byte	0x04, 0x12
        /*003e*/ 	.short	(.L_11 - .L_10)
	.align		4
.L_10:
        /*0040*/ 	.word	index@(_Z10smooth_rgbP5PIXELS0_ii)
        /*0044*/ 	.word	0x00000000
.L_11:


//--------------------- .nv.compat                --------------------------
	.section	.nv.compat,"",@"SHT_CUDA_COMPAT_INFO"
	.align	4
        /*0000*/ 	.byte	0x02, 0x09, 0x00, 0x00, 0x02, 0x02, 0x01, 0x00, 0x02, 0x05, 0x05, 0x00, 0x03, 0x07, 0x01, 0x01
        /*0010*/ 	.byte	0x02, 0x03, 0x00, 0x00, 0x02, 0x06, 0x01, 0x00, 0x04, 0x0b, 0x08, 0x00, 0x09, 0x00, 0x00, 0x00
        /*0020*/ 	.byte	0x00, 0x00, 0x00, 0x00


//--------------------- .nv.info._Z10smooth_grsP5PIXELS0_ii --------------------------
	.section	.nv.info._Z10smooth_grsP5PIXELS0_ii,"",@"SHT_CUDA_INFO"
	.sectionflags	@""
	.align	4


	//----- nvinfo : EIATTR_CUDA_API_VERSION
	.align		4
        /*0000*/ 	.byte	0x04, 0x37
        /*0002*/ 	.short	(.L_13 - .L_12)
.L_12:
        /*0004*/ 	.word	0x00000082


	//----- nvinfo : EIATTR_KPARAM_INFO
	.align		4
.L_13:
        /*0008*/ 	.byte	0x04, 0x17
        /*000a*/ 	.short	(.L_15 - .L_14)
.L_14:
        /*000c*/ 	.word	0x00000000
        /*0010*/ 	.short	0x0003
        /*0012*/ 	.short	0x0014
        /*0014*/ 	.byte	0x00, 0xf0, 0x11, 0x00


	//----- nvinfo : EIATTR_KPARAM_INFO
	.align		4
.L_15:
        /*0018*/ 	.byte	0x04, 0x17
        /*001a*/ 	.short	(.L_17 - .L_16)
.L_16:
        /*001c*/ 	.word	0x00000000
        /*0020*/ 	.short	0x0002
        /*0022*/ 	.short	0x0010
        /*0024*/ 	.byte	0x00, 0xf0, 0x11, 0x00


	//----- nvinfo : EIATTR_KPARAM_INFO
	.align		4
.L_17:
        /*0028*/ 	.byte	0x04, 0x17
        /*002a*/ 	.short	(.L_19 - .L_18)
.L_18:
        /*002c*/ 	.word	0x00000000
        /*0030*/ 	.short	0x0001
        /*0032*/ 	.short	0x0008
        /*0034*/ 	.byte	0x00, 0xf5, 0x21, 0x00


	//----- nvinfo : EIATTR_KPARAM_INFO
	.align		4
.L_19:
        /*0038*/ 	.byte	0x04, 0x17
        /*003a*/ 	.short	(.L_21 - .L_20)
.L_20:
        /*003c*/ 	.word	0x00000000
        /*0040*/ 	.short	0x0000
        /*0042*/ 	.short	0x0000
        /*0044*/ 	.byte	0x00, 0xf5, 0x21, 0x00


	//----- nvinfo : EIATTR_SPARSE_MMA_MASK
	.align		4
.L_21:
        /*0048*/ 	.byte	0x03, 0x50
        /*004a*/ 	.short	0x0000


	//----- nvinfo : EIATTR_MAXREG_COUNT
	.align		4
        /*004c*/ 	.byte	0x03, 0x1b
        /*004e*/ 	.short	0x00ff


	//----- nvinfo : EIATTR_MERCURY_ISA_VERSION
	.align		4
        /*0050*/ 	.byte	0x03, 0x5f
        /*0052*/ 	.short	0x0101


	//----- nvinfo : EIATTR_VRC_CTA_INIT_COUNT
	.align		4
        /*0054*/ 	.byte	0x02, 0x4a
	.zero		1
	.zero		1


	//----- nvinfo : EIATTR_EXIT_INSTR_OFFSETS
	.align		4
        /*0058*/ 	.byte	0x04, 0x1c
        /*005a*/ 	.short	(.L_23 - .L_22)


	//   ....[0]....
.L_22:
        /*005c*/ 	.word	0x000000c0


	//   ....[1]....
        /*0060*/ 	.word	0x00000a40


	//----- nvinfo : EIATTR_CBANK_PARAM_SIZE
	.align		4
.L_23:
        /*0064*/ 	.byte	0x03, 0x19
        /*0066*/ 	.short	0x0018


	//----- nvinfo : EIATTR_PARAM_CBANK
	.align		4
        /*0068*/ 	.byte	0x04, 0x0a
        /*006a*/ 	.short	(.L_25 - .L_24)
	.align		4
.L_24:
        /*006c*/ 	.word	index@(.nv.constant0._Z10smooth_grsP5PIXELS0_ii)
        /*0070*/ 	.short	0x0380
        /*0072*/ 	.short	0x0018


	//----- nvinfo : EIATTR_SW_WAR
	.align		4
.L_25:
        /*0074*/ 	.byte	0x04, 0x36
        /*0076*/ 	.short	(.L_27 - .L_26)
.L_26:
        /*0078*/ 	.word	0x00000008
.L_27:


//--------------------- .nv.info._Z10smooth_rgbP5PIXELS0_ii --------------------------
	.section	.nv.info._Z10smooth_rgbP5PIXELS0_ii,"",@"SHT_CUDA_INFO"
	.sectionflags	@""
	.align	4


	//----- nvinfo : EIATTR_CUDA_API_VERSION
	.align		4
        /*0000*/ 	.byte	0x04, 0x37
        /*0002*/ 	.short	(.L_29 - .L_28)
.L_28:
        /*0004*/ 	.word	0x00000082


	//----- nvinfo : EIATTR_KPARAM_INFO
	.align		4
.L_29:
        /*0008*/ 	.byte	0x04, 0x17
        /*000a*/ 	.short	(.L_31 - .L_30)
.L_30:
        /*000c*/ 	.word	0x00000000
        /*0010*/ 	.short	0x0003
        /*0012*/ 	.short	0x0014
        /*0014*/ 	.byte	0x00, 0xf0, 0x11, 0x00


	//----- nvinfo : EIATTR_KPARAM_INFO
	.align		4
.L_31:
        /*0018*/ 	.byte	0x04, 0x17
        /*001a*/ 	.short	(.L_33 - .L_32)
.L_32:
        /*001c*/ 	.word	0x00000000
        /*0020*/ 	.short	0x0002
        /*0022*/ 	.short	0x0010
        /*0024*/ 	.byte	0x00, 0xf0, 0x11, 0x00


	//----- nvinfo : EIATTR_KPARAM_INFO
	.align		4
.L_33:
        /*0028*/ 	.byte	0x04, 0x17
        /*002a*/ 	.short	(.L_35 - .L_34)
.L_34:
        /*002c*/ 	.word	0x00000000
        /*0030*/ 	.short	0x0001
        /*0032*/ 	.short	0x0008
        /*0034*/ 	.byte	0x00, 0xf5, 0x21, 0x00


	//----- nvinfo : EIATTR_KPARAM_INFO
	.align		4
.L_35:
        /*0038*/ 	.byte	0x04, 0x17
        /*003a*/ 	.short	(.L_37 - .L_36)
.L_36:
        /*003c*/ 	.word	0x00000000
        /*0040*/ 	.short	0x0000
        /*0042*/ 	.short	0x0000
        /*0044*/ 	.byte	0x00, 0xf5, 0x21, 0x00


	//----- nvinfo : EIATTR_SPARSE_MMA_MASK
	.align		4
.L_37:
        /*0048*/ 	.byte	0x03, 0x50
        /*004a*/ 	.short	0x0000


	//----- nvinfo : EIATTR_MAXREG_COUNT
	.align		4
        /*004c*/ 	.byte	0x03, 0x1b
        /*004e*/ 	.short	0x00ff


	//----- nvinfo : EIATTR_MERCURY_ISA_VERSION
	.align		4
        /*0050*/ 	.byte	0x03, 0x5f
        /*0052*/ 	.short	0x0101


	//----- nvinfo : EIATTR_VRC_CTA_INIT_COUNT
	.align		4
        /*0054*/ 	.byte	0x02, 0x4a
	.zero		1
	.zero		1


	//----- nvinfo : EIATTR_EXIT_INSTR_OFFSETS
	.align		4
        /*0058*/ 	.byte	0x04, 0x1c
        /*005a*/ 	.short	(.L_39 - .L_38)


	//   ....[0]....
.L_38:
        /*005c*/ 	.word	0x000000c0


	//   ....[1]....
        /*0060*/ 	.word	0x00001ac0


	//----- nvinfo : EIATTR_CBANK_PARAM_SIZE
	.align		4
.L_39:
        /*0064*/ 	.byte	0x03, 0x19
        /*0066*/ 	.short	0x0018


	//----- nvinfo : EIATTR_PARAM_CBANK
	.align		4
        /*0068*/ 	.byte	0x04, 0x0a
        /*006a*/ 	.short	(.L_41 - .L_40)
	.align		4
.L_40:
        /*006c*/ 	.word	index@(.nv.constant0._Z10smooth_rgbP5PIXELS0_ii)
        /*0070*/ 	.short	0x0380
        /*0072*/ 	.short	0x0018


	//----- nvinfo : EIATTR_SW_WAR
	.align		4
.L_41:
        /*0074*/ 	.byte	0x04, 0x36
        /*0076*/ 	.short	(.L_43 - .L_42)
.L_42:
        /*0078*/ 	.word	0x00000008
.L_43:


//--------------------- .nv.callgraph             --------------------------
	.section	.nv.callgraph,"",@"SHT_CUDA_CALLGRAPH"
	.align	4
	.sectionentsize	8
	.align		4
        /*0000*/ 	.word	0x00000000
	.align		4
        /*0004*/ 	.word	0xffffffff
	.align		4
        /*0008*/ 	.word	0x00000000
	.align		4
        /*000c*/ 	.word	0xfffffffe
	.align		4
        /*0010*/ 	.word	0x00000000
	.align		4
        /*0014*/ 	.word	0xfffffffd
	.align		4
        /*0018*/ 	.word	0x00000000
	.align		4
        /*001c*/ 	.word	0xfffffffc


//--------------------- .text._Z10smooth_grsP5PIXELS0_ii --------------------------
	.section	.text._Z10smooth_grsP5PIXELS0_ii,"ax",@progbits
	.align	128
        .global         _Z10smooth_grsP5PIXELS0_ii
        .type           _Z10smooth_grsP5PIXELS0_ii,@function
        .size           _Z10smooth_grsP5PIXELS0_ii,(.L_x_2 - _Z10smooth_grsP5PIXELS0_ii)
        .other          _Z10smooth_grsP5PIXELS0_ii,@"STO_CUDA_ENTRY STV_DEFAULT"
_Z10smooth_grsP5PIXELS0_ii:
.text._Z10smooth_grsP5PIXELS0_ii:
[----:B------:R-:W-:Y:S01]  /*0000*/  LDC R1, c[0x0][0x37c] ;  /* 0x0000df00ff017b82 */ /* 0x000fe20000000800 */
[----:B------:R-:W0:Y:S07]  /*0010*/  S2R R2, SR_TID.Y ;  /* 0x0000000000027919 */ /* 0x000e2e0000002200 */
[----:B------:R-:W1:Y:S01]  /*0020*/  LDC R21, c[0x0][0x360] ;  /* 0x0000d800ff157b82 */ /* 0x000e620000000800 */
[----:B------:R-:W1:Y:S07]  /*0030*/  S2R R0, SR_TID.X ;  /* 0x0000000000007919 */ /* 0x000e6e0000002100 */
[----:B------:R-:W0:Y:S08]  /*0040*/  S2UR UR5, SR_CTAID.Y ;  /* 0x00000000000579c3 */ /* 0x000e300000002600 */
[----:B------:R-:W0:Y:S08]  /*0050*/  LDC R23, c[0x0][0x364] ;  /* 0x0000d900ff177b82 */ /* 0x000e300000000800 */
[----:B------:R-:W1:Y:S08]  /*0060*/  S2UR UR4, SR_CTAID.X ;  /* 0x00000000000479c3 */ /* 0x000e700000002500 */
[----:B------:R-:W2:Y:S01]  /*0070*/  LDC.64 R6, c[0x0][0x390] ;  /* 0x0000e400ff067b82 */ /* 0x000ea20000000a00 */
[----:B0-----:R-:W-:-:S02]  /*0080*/  IMAD R23, R23, UR5, R2 ;  /* 0x0000000517177c24 */ /* 0x001fc4000f8e0202 */
[----:B-1----:R-:W-:-:S03]  /*0090*/  IMAD R21, R21, UR4, R0 ;  /* 0x0000000415157c24 */ /* 0x002fc6000f8e0200 */
[----:B--2---:R-:W-:-:S04]  /*00a0*/  ISETP.GE.AND P0, PT, R23, R7, PT ;  /* 0x000000071700720c */ /* 0x004fc80003f06270 */
[----:B------:R-:W-:-:S13]  /*00b0*/  ISETP.GE.OR P0, PT, R21, R6, P0 ;  /* 0x000000061500720c */ /* 0x000fda0000706670 */
[----:B------:R-:W-:Y:S05]  /*00c0*/  @P0 EXIT ;  /* 0x000000000000094d */ /* 0x000fea0003800000 */
[----:B------:R-:W0:Y:S01]  /*00d0*/  LDC.64 R10, c[0x0][0x380] ;  /* 0x0000e000ff0a7b82 */ /* 0x000e220000000a00 */
[----:B------:R-:W-:Y:S01]  /*00e0*/  VIADD R16, R23, 0xfffffffe ;  /* 0xfffffffe17107836 */ /* 0x000fe20000000000 */
[----:B------:R-:W-:Y:S01]  /*00f0*/  SHF.R.S32.HI R15, RZ, 0x1f, R21 ;  /* 0x0000001fff0f7819 */ /* 0x000fe20000011415 */
[----:B------:R-:W-:Y:S01]  /*0100*/  VIADD R3, R21, 0xfffffffe ;  /* 0xfffffffe15037836 */ /* 0x000fe20000000000 */
[----:B------:R-:W1:Y:S01]  /*0110*/  LDCU.64 UR4, c[0x0][0x358] ;  /* 0x00006b00ff0477ac */ /* 0x000e620008000a00 */
[----:B------:R-:W-:Y:S01]  /*0120*/  VIADD R20, R23, 0xffffffff ;  /* 0xffffffff17147836 */ /* 0x000fe20000000000 */
[C---:B------:R-:W-:Y:S01]  /*0130*/  ISETP.GE.AND P2, PT, R16.reuse, R7, PT ;  /* 0x000000071000720c */ /* 0x040fe20003f46270 */
[-C--:B------:R-:W-:Y:S01]  /*0140*/  IMAD R16, R16, R6.reuse, RZ ;  /* 0x0000000610107224 */ /* 0x080fe200078e02ff */
[-C--:B------:R-:W-:Y:S01]  /*0150*/  ISETP.GE.AND P3, PT, R3, R6.reuse, PT ;  /* 0x000000060300720c */ /* 0x080fe20003f66270 */
[-C--:B------:R-:W-:Y:S01]  /*0160*/  IMAD R18, R20, R6.reuse, RZ ;  /* 0x0000000614127224 */ /* 0x080fe200078e02ff */
[C---:B------:R-:W-:Y:S01]  /*0170*/  ISETP.GT.U32.AND P2, PT, R23.reuse, 0x1, !P2 ;  /* 0x000000011700780c */ /* 0x040fe20005744070 */
[----:B------:R-:W-:Y:S01]  /*0180*/  IMAD R22, R23, R6, RZ ;  /* 0x0000000617167224 */ /* 0x000fe200078e02ff */
[----:B------:R-:W-:-:S02]  /*0190*/  IADD3 R3, P1, PT, R21, R16, RZ ;  /* 0x0000001015037210 */ /* 0x000fc40007f3e0ff */
[C---:B------:R-:W-:Y:S02]  /*01a0*/  IADD3 R9, P4, PT, R21.reuse, R18, RZ ;  /* 0x0000001215097210 */ /* 0x040fe40007f9e0ff */
[-C--:B------:R-:W-:Y:S02]  /*01b0*/  LEA.HI.X.SX32 R4, R16, R15.reuse, 0x1, P1 ;  /* 0x0000000f10047211 */ /* 0x080fe400008f0eff */
[----:B------:R-:W-:Y:S02]  /*01c0*/  ISETP.GT.AND P3, PT, R21, 0x1, !P3 ;  /* 0x000000011500780c */ /* 0x000fe40005f64270 */
[----:B------:R-:W-:Y:S01]  /*01d0*/  LEA.HI.X.SX32 R0, R18, R15, 0x1, P4 ;  /* 0x0000000f12007211 */ /* 0x000fe200020f0eff */
[----:B------:R-:W-:Y:S01]  /*01e0*/  IMAD R5, R4, 0x3, RZ ;  /* 0x0000000304057824 */ /* 0x000fe200078e02ff */
[----:B------:R-:W-:Y:S01]  /*01f0*/  PLOP3.LUT P0, PT, P3, P2, PT, 0x80, 0x8 ;  /* 0x000000000008781c */ /* 0x000fe20001f05070 */
[----:B0-----:R-:W-:Y:S01]  /*0200*/  IMAD.WIDE.U32 R2, R3, 0x3, R10 ;  /* 0x0000000303027825 */ /* 0x001fe200078e000a */
[----:B------:R-:W-:-:S03]  /*0210*/  ISETP.GE.U32.OR P1, PT, R20, R7, !P3 ;  /* 0x000000071400720c */ /* 0x000fc60005f26470 */
[----:B------:R-:W-:Y:S01]  /*0220*/  IMAD.IADD R3, R3, 0x1, R5 ;  /* 0x0000000103037824 */ /* 0x000fe200078e0205 */
[----:B------:R-:W-:Y:S01]  /*0230*/  IADD3 R5, P4, PT, R21, R22, RZ ;  /* 0x0000001615057210 */ /* 0x000fe20007f9e0ff */
[----:B------:R-:W-:-:S03]  /*0240*/  IMAD.WIDE.U32 R8, R9, 0x3, R10 ;  /* 0x0000000309087825 */ /* 0x000fc600078e000a */
[----:B------:R-:W-:Y:S01]  /*0250*/  LEA.HI.X.SX32 R12, R22, R15, 0x1, P4 ;  /* 0x0000000f160c7211 */ /* 0x000fe200020f0eff */
[----:B------:R-:W-:Y:S02]  /*0260*/  IMAD R13, R0, 0x3, RZ ;  /* 0x00000003000d7824 */ /* 0x000fe400078e02ff */
[----:B------:R-:W-:Y:S02]  /*0270*/  IMAD.MOV.U32 R0, RZ, RZ, RZ ;  /* 0x000000ffff007224 */ /* 0x000fe400078e00ff */
[----:B------:R-:W-:Y:S02]  /*0280*/  IMAD.IADD R9, R9, 0x1, R13 ;  /* 0x0000000109097824 */ /* 0x000fe400078e020d */
[----:B------:R-:W-:Y:S02]  /*0290*/  IMAD.WIDE.U32 R4, R5, 0x3, R10 ;  /* 0x0000000305047825 */ /* 0x000fe400078e000a */
[----:B-1----:R-:W2:Y:S02]  /*02a0*/  @P0 LDG.E.U8 R0, desc[UR4][R2.64+-0x6] ;  /* 0xfffffa0402000981 */ /* 0x002ea4000c1e1100 */
[----:B------:R-:W-:-:S02]  /*02b0*/  IMAD R19, R12, 0x3, RZ ;  /* 0x000000030c137824 */ /* 0x000fc400078e02ff */
[----:B------:R-:W2:Y:S01]  /*02c0*/  @!P1 LDG.E.U8 R17, desc[UR4][R8.64+-0x6] ;  /* 0xfffffa0408119981 */ /* 0x000ea2000c1e1100 */
[C---:B------:R-:W-:Y:S01]  /*02d0*/  IMAD R24, R23.reuse, R6, R6 ;  /* 0x0000000617187224 */ /* 0x040fe200078e0206 */
[----:B------:R-:W-:Y:S01]  /*02e0*/  IADD3 R14, PT, PT, R23, 0x1, RZ ;  /* 0x00000001170e7810 */ /* 0x000fe20007ffe0ff */
[----:B------:R-:W-:-:S03]  /*02f0*/  IMAD.IADD R5, R5, 0x1, R19 ;  /* 0x0000000105057824 */ /* 0x000fc600078e0213 */
[----:B------:R-:W-:Y:S02]  /*0300*/  IADD3 R13, P0, PT, R21, R24, RZ ;  /* 0x00000018150d7210 */ /* 0x000fe40007f1e0ff */
[----:B------:R-:W3:Y:S02]  /*0310*/  @P3 LDG.E.U8 R19, desc[UR4][R4.64+-0x6] ;  /* 0xfffffa0404133981 */ /* 0x000ee4000c1e1100 */
[----:B------:R-:W-:Y:S02]  /*0320*/  LEA.HI.X.SX32 R12, R24, R15, 0x1, P0 ;  /* 0x0000000f180c7211 */ /* 0x000fe400000f0eff */
[----:B------:R-:W-:-:S03]  /*0330*/  ISETP.LT.U32.AND P0, PT, R14, R7, P3 ;  /* 0x000000070e00720c */ /* 0x000fc60001f01070 */
[----:B------:R-:W-:Y:S02]  /*0340*/  IMAD R25, R12, 0x3, RZ ;  /* 0x000000030c197824 */ /* 0x000fe400078e02ff */
[----:B------:R-:W-:-:S04]  /*0350*/  IMAD.WIDE.U32 R12, R13, 0x3, R10 ;  /* 0x000000030d0c7825 */ /* 0x000fc800078e000a */
[----:B------:R-:W-:Y:S02]  /*0360*/  IMAD.IADD R13, R13, 0x1, R25 ;  /* 0x000000010d0d7824 */ /* 0x000fe400078e0219 */
[----:B------:R-:W-:-:S03]  /*0370*/  VIADD R26, R23, 0x2 ;  /* 0x00000002171a7836 */ /* 0x000fc60000000000 */
[----:B------:R-:W4:Y:S01]  /*0380*/  @P0 LDG.E.U8 R23, desc[UR4][R12.64+-0x6] ;  /* 0xfffffa040c170981 */ /* 0x000f22000c1e1100 */
[-C--:B------:R-:W-:Y:S01]  /*0390*/  IMAD R28, R26, R6.reuse, RZ ;  /* 0x000000061a1c7224 */ /* 0x080fe200078e02ff */
[----:B------:R-:W-:-:S04]  /*03a0*/  ISETP.GT.AND P6, PT, R21, R6, PT ;  /* 0x000000061500720c */ /* 0x000fc80003fc4270 */
[----:B------:R-:W-:-:S04]  /*03b0*/  IADD3 R25, P5, PT, R21, R28, RZ ;  /* 0x0000001c15197210 */ /* 0x000fc80007fbe0ff */
[----:B------:R-:W-:Y:S02]  /*03c0*/  LEA.HI.X.SX32 R15, R28, R15, 0x1, P5 ;  /* 0x0000000f1c0f7211 */ /* 0x000fe400028f0eff */
[-C--:B------:R-:W-:Y:S02]  /*03d0*/  ISETP.GE.U32.OR P5, PT, R26, R7.reuse, !P3 ;  /* 0x000000071a00720c */ /* 0x080fe40005fa6470 */
[----:B------:R-:W-:Y:S01]  /*03e0*/  ISETP.GT.AND P6, PT, R21, RZ, !P6 ;  /* 0x000000ff1500720c */ /* 0x000fe200077c4270 */
[----:B------:R-:W-:Y:S01]  /*03f0*/  IMAD R27, R15, 0x3, RZ ;  /* 0x000000030f1b7824 */ /* 0x000fe200078e02ff */
[----:B------:R-:W-:Y:S01]  /*0400*/  ISETP.GE.U32.AND P4, PT, R14, R7, PT ;  /* 0x000000070e00720c */ /* 0x000fe20003f86070 */
[----:B------:R-:W-:-:S04]  /*0410*/  IMAD.WIDE.U32 R14, R25, 0x3, R10 ;  /* 0x00000003190e7825 */ /* 0x000fc800078e000a */
[----:B------:R-:W-:-:S05]  /*0420*/  IMAD.IADD R15, R15, 0x1, R27 ;  /* 0x000000010f0f7824 */ /* 0x000fca00078e021b */
[----:B------:R-:W5:Y:S01]  /*0430*/  @!P5 LDG.E.U8 R25, desc[UR4][R14.64+-0x6] ;  /* 0xfffffa040e19d981 */ /* 0x000f62000c1e1100 */
[----:B--2---:R-:W-:Y:S01]  /*0440*/  @!P1 IMAD.IADD R0, R0, 0x1, R17 ;  /* 0x0000000100009824 */ /* 0x004fe200078e0211 */
[----:B------:R-:W-:-:S03]  /*0450*/  PLOP3.LUT P1, PT, P6, P2, PT, 0x80, 0x8 ;  /* 0x000000000008781c */ /* 0x000fc60003725070 */
[----:B---3--:R-:W-:Y:S01]  /*0460*/  @P3 IMAD.IADD R0, R0, 0x1, R19 ;  /* 0x0000000100003824 */ /* 0x008fe200078e0213 */
[----:B------:R-:W-:Y:S01]  /*0470*/  ISETP.GE.U32.OR P3, PT, R20, R7, !P6 ;  /* 0x000000071400720c */ /* 0x000fe20007766470 */
[----:B------:R-:W2:Y:S08]  /*0480*/  @P6 LDG.E.U8 R19, desc[UR4][R4.64+-0x3] ;  /* 0xfffffd0404136981 */ /* 0x000eb0000c1e1100 */
[----:B------:R-:W3:Y:S04]  /*0490*/  @P1 LDG.E.U8 R17, desc[UR4][R2.64+-0x3] ;  /* 0xfffffd0402111981 */ /* 0x000ee8000c1e1100 */
[----:B------:R-:W2:Y:S01]  /*04a0*/  @!P3 LDG.E.U8 R27, desc[UR4][R8.64+-0x3] ;  /* 0xfffffd04081bb981 */ /* 0x000ea2000c1e1100 */
[----:B----4-:R-:W-:Y:S01]  /*04b0*/  @P0 IMAD.IADD R0, R0, 0x1, R23 ;  /* 0x0000000100000824 */ /* 0x010fe200078e0217 */
[----:B------:R-:W-:-:S02]  /*04c0*/  PLOP3.LUT P0, PT, PT, PT, PT, 0x8, 0x80 ;  /* 0x000000000080781c */ /* 0x000fc40003f0e170 */
[----:B------:R-:W-:-:S13]  /*04d0*/  @P6 PLOP3.LUT P0, PT, P4, PT, PT, 0x8, 0x80 ;  /* 0x000000000080681c */ /* 0x000fda000270e170 */
[----:B------:R-:W4:Y:S01]  /*04e0*/  @P0 LDG.E.U8 R23, desc[UR4][R12.64+-0x3] ;  /* 0xfffffd040c170981 */ /* 0x000f22000c1e1100 */
[----:B-----5:R-:W-:Y:S02]  /*04f0*/  @!P5 IADD3 R0, PT, PT, R0, R25, RZ ;  /* 0x000000190000d210 */ /* 0x020fe40007ffe0ff */
[----:B------:R-:W-:-:S13]  /*0500*/  ISETP.GE.U32.OR P5, PT, R26, R7, !P6 ;  /* 0x000000071a00720c */ /* 0x000fda00077a6470 */
[----:B------:R-:W5:Y:S01]  /*0510*/  @!P5 LDG.E.U8 R25, desc[UR4][R14.64+-0x3] ;  /* 0xfffffd040e19d981 */ /* 0x000f62000c1e1100 */
[----:B---3--:R-:W-:Y:S01]  /*0520*/  @P1 IMAD.IADD R0, R0, 0x1, R17 ;  /* 0x0000000100001824 */ /* 0x008fe200078e0211 */
[----:B------:R-:W-:-:S03]  /*0530*/  ISETP.LT.OR P1, PT, R21, RZ, !P2 ;  /* 0x000000ff1500720c */ /* 0x000fc60005721670 */
[----:B--2---:R-:W-:Y:S01]  /*0540*/  @!P3 IMAD.IADD R0, R0, 0x1, R27 ;  /* 0x000000010000b824 */ /* 0x004fe200078e021b */
[----:B------:R-:W-:-:S04]  /*0550*/  ISETP.GE.U32.AND P3, PT, R20, R7, PT ;  /* 0x000000071400720c */ /* 0x000fc80003f66070 */
[----:B------:R-:W-:-:S05]  /*0560*/  ISETP.LT.OR P3, PT, R21, RZ, P3 ;  /* 0x000000ff1500720c */ /* 0x000fca0001f61670 */
[----:B------:R-:W-:Y:S02]  /*0570*/  @!P1 IMAD.IADD R17, R21, 0x1, R16 ;  /* 0x0000000115119824 */ /* 0x000fe400078e0210 */
[----:B------:R-:W-:Y:S02]  /*0580*/  @P6 IMAD.IADD R0, R0, 0x1, R19 ;  /* 0x0000000100006824 */ /* 0x000fe400078e0213 */
[----:B------:R-:W-:Y:S01]  /*0590*/  @!P1 IMAD.WIDE R16, R17, 0x3, R10 ;  /* 0x0000000311109825 */ /* 0x000fe200078e020a */
[----:B------:R-:W-:-:S05]  /*05a0*/  ISETP.GE.AND P6, PT, R21, RZ, PT ;  /* 0x000000ff1500720c */ /* 0x000fca0003fc6270 */
[----:B------:R-:W2:Y:S01]  /*05b0*/  @!P1 LDG.E.U8 R17, desc[UR4][R16.64] ;  /* 0x0000000410119981 */ /* 0x000ea2000c1e1100 */
[----:B------:R-:W-:-:S04]  /*05c0*/  @!P3 IMAD.IADD R27, R21, 0x1, R18 ;  /* 0x00000001151bb824 */ /* 0x000fc800078e0212 */
[----:B------:R-:W-:Y:S01]  /*05d0*/  @!P3 IMAD.WIDE R18, R27, 0x3, R10 ;  /* 0x000000031b12b825 */ /* 0x000fe200078e020a */
[----:B----4-:R-:W-:-:S03]  /*05e0*/  @P0 IADD3 R0, PT, PT, R0, R23, RZ ;  /* 0x0000001700000210 */ /* 0x010fc60007ffe0ff */
[----:B------:R-:W-:Y:S02]  /*05f0*/  IMAD.IADD R27, R21, 0x1, R22 ;  /* 0x00000001151b7824 */ /* 0x000fe400078e0216 */
[----:B------:R-:W3:Y:S02]  /*0600*/  @!P3 LDG.E.U8 R19, desc[UR4][R18.64] ;  /* 0x000000041213b981 */ /* 0x000ee4000c1e1100 */
[----:B------:R-:W-:-:S06]  /*0610*/  @P6 IMAD.WIDE R22, R27, 0x3, R10 ;  /* 0x000000031b166825 */ /* 0x000fcc00078e020a */
[----:B------:R-:W4:Y:S01]  /*0620*/  @P6 LDG.E.U8 R23, desc[UR4][R22.64] ;  /* 0x0000000416176981 */ /* 0x000f22000c1e1100 */
[----:B------:R-:W-:Y:S01]  /*0630*/  ISETP.GE.U32.AND P0, PT, R26, R7, PT ;  /* 0x000000071a00720c */ /* 0x000fe20003f06070 */
[----:B-----5:R-:W-:Y:S01]  /*0640*/  @!P5 IMAD.IADD R0, R0, 0x1, R25 ;  /* 0x000000010000d824 */ /* 0x020fe200078e0219 */
[----:B------:R-:W-:Y:S02]  /*0650*/  PLOP3.LUT P5, PT, PT, PT, PT, 0x8, 0x80 ;  /* 0x000000000080781c */ /* 0x000fe40003fae170 */
[----:B------:R-:W-:Y:S02]  /*0660*/  @P6 PLOP3.LUT P5, PT, P4, PT, PT, 0x8, 0x80 ;  /* 0x000000000080681c */ /* 0x000fe400027ae170 */
[C---:B------:R-:W-:Y:S01]  /*0670*/  ISETP.LT.OR P0, PT, R21.reuse, RZ, P0 ;  /* 0x000000ff1500720c */ /* 0x040fe20000701670 */
[----:B------:R-:W-:Y:S02]  /*0680*/  VIADD R25, R21, 0x1 ;  /* 0x0000000115197836 */ /* 0x000fe40000000000 */
[----:B--2---:R-:W-:-:S03]  /*0690*/  @!P1 IMAD.IADD R0, R0, 0x1, R17 ;  /* 0x0000000100009824 */ /* 0x004fc600078e0211 */
[----:B------:R-:W-:-:S05]  /*06a0*/  ISETP.GE.AND P1, PT, R25, R6, PT ;  /* 0x000000061900720c */ /* 0x000fca0003f26270 */
[C---:B------:R-:W-:Y:S01]  /*06b0*/  @P5 IMAD.IADD R17, R21.reuse, 0x1, R24 ;  /* 0x0000000115115824 */ /* 0x040fe200078e0218 */
[C---:B------:R-:W-:Y:S01]  /*06c0*/  ISETP.GT.AND P1, PT, R21.reuse, -0x2, !P1 ;  /* 0xfffffffe1500780c */ /* 0x040fe20004f24270 */
[----:B------:R-:W-:Y:S02]  /*06d0*/  @!P0 IMAD.IADD R25, R21, 0x1, R28 ;  /* 0x0000000115198824 */ /* 0x000fe400078e021c */
[--C-:B------:R-:W-:Y:S01]  /*06e0*/  @P5 IMAD.WIDE R16, R17, 0x3, R10.reuse ;  /* 0x0000000311105825 */ /* 0x100fe200078e020a */
[----:B---3--:R-:W-:Y:S02]  /*06f0*/  @!P3 IADD3 R0, PT, PT, R0, R19, RZ ;  /* 0x000000130000b210 */ /* 0x008fe40007ffe0ff */
[----:B------:R-:W-:Y:S01]  /*0700*/  PLOP3.LUT P3, PT, P1, P2, PT, 0x80, 0x8 ;  /* 0x000000000008781c */ /* 0x000fe20000f65070 */
[----:B------:R-:W-:Y:S02]  /*0710*/  @!P0 IMAD.WIDE R10, R25, 0x3, R10 ;  /* 0x00000003190a8825 */ /* 0x000fe400078e020a */
[----:B------:R-:W2:Y:S02]  /*0720*/  @P5 LDG.E.U8 R17, desc[UR4][R16.64] ;  /* 0x0000000410115981 */ /* 0x000ea4000c1e1100 */
[----:B----4-:R-:W-:-:S02]  /*0730*/  @P6 IMAD.IADD R0, R0, 0x1, R23 ;  /* 0x0000000100006824 */ /* 0x010fc400078e0217 */
[----:B------:R-:W3:Y:S01]  /*0740*/  @!P0 LDG.E.U8 R11, desc[UR4][R10.64] ;  /* 0x000000040a0b8981 */ /* 0x000ee2000c1e1100 */
[----:B------:R-:W-:-:S03]  /*0750*/  ISETP.GE.U32.OR P6, PT, R20, R7, !P1 ;  /* 0x000000071400720c */ /* 0x000fc60004fc6470 */
[----:B------:R-:W4:Y:S04]  /*0760*/  @P1 LDG.E.U8 R25, desc[UR4][R4.64+0x3] ;  /* 0x0000030404191981 */ /* 0x000f28000c1e1100 */
[----:B------:R-:W5:Y:S06]  /*0770*/  @P3 LDG.E.U8 R19, desc[UR4][R2.64+0x3] ;  /* 0x0000030402133981 */ /* 0x000f6c000c1e1100 */
[----:B------:R-:W4:Y:S01]  /*0780*/  @!P6 LDG.E.U8 R23, desc[UR4][R8.64+0x3] ;  /* 0x000003040817e981 */ /* 0x000f22000c1e1100 */
[----:B------:R-:W-:-:S02]  /*0790*/  VIADD R29, R21, 0x2 ;  /* 0x00000002151d7836 */ /* 0x000fc40000000000 */
[----:B--2---:R-:W-:-:S03]  /*07a0*/  @P5 IMAD.IADD R0, R0, 0x1, R17 ;  /* 0x0000000100005824 */ /* 0x004fc600078e0211 */
[----:B------:R-:W-:Y:S01]  /*07b0*/  ISETP.GE.AND P5, PT, R29, R6, PT ;  /* 0x000000061d00720c */ /* 0x000fe20003fa6270 */
[----:B---3--:R-:W-:Y:S01]  /*07c0*/  @!P0 IMAD.IADD R0, R0, 0x1, R11 ;  /* 0x0000000100008824 */ /* 0x008fe200078e020b */
[----:B------:R-:W-:Y:S02]  /*07d0*/  PLOP3.LUT P0, PT, PT, PT, PT, 0x8, 0x80 ;  /* 0x000000000080781c */ /* 0x000fe40003f0e170 */
[----:B------:R-:W-:Y:S02]  /*07e0*/  @P1 PLOP3.LUT P0, PT, P4, PT, PT, 0x8, 0x80 ;  /* 0x000000000080181c */ /* 0x000fe4000270e170 */
[----:B------:R-:W-:Y:S01]  /*07f0*/  ISETP.GT.AND P5, PT, R21, -0x3, !P5 ;  /* 0xfffffffd1500780c */ /* 0x000fe20006fa4270 */
[----:B-----5:R-:W-:Y:S01]  /*0800*/  @P3 IMAD.IADD R0, R0, 0x1, R19 ;  /* 0x0000000100003824 */ /* 0x020fe200078e0213 */
[----:B------:R-:W-:Y:S02]  /*0810*/  ISETP.GE.U32.OR P3, PT, R26, R7, !P1 ;  /* 0x000000071a00720c */ /* 0x000fe40004f66470 */
[----:B------:R-:W-:-:S02]  /*0820*/  PLOP3.LUT P2, PT, P5, P2, PT, 0x80, 0x8 ;  /* 0x000000000008781c */ /* 0x000fc40002f45070 */
[----:B----4-:R-:W-:Y:S02]  /*0830*/  @!P6 IADD3 R0, PT, PT, R0, R23, RZ ;  /* 0x000000170000e210 */ /* 0x010fe40007ffe0ff */
[----:B------:R-:W-:-:S03]  /*0840*/  ISETP.GE.U32.OR P6, PT, R20, R7, !P5 ;  /* 0x000000071400720c */ /* 0x000fc60006fc6470 */
[----:B------:R-:W2:Y:S01]  /*0850*/  @P0 LDG.E.U8 R11, desc[UR4][R12.64+0x3] ;  /* 0x000003040c0b0981 */ /* 0x000ea2000c1e1100 */
[----:B------:R-:W-:-:S03]  /*0860*/  @P1 IMAD.IADD R0, R0, 0x1, R25 ;  /* 0x0000000100001824 */ /* 0x000fc600078e0219 */
[----:B------:R-:W3:Y:S04]  /*0870*/  @P5 LDG.E.U8 R5, desc[UR4][R4.64+0x6] ;  /* 0x0000060404055981 */ /* 0x000ee8000c1e1100 */
[----:B------:R-:W4:Y:S01]  /*0880*/  @!P3 LDG.E.U8 R17, desc[UR4][R14.64+0x3] ;  /* 0x000003040e11b981 */ /* 0x000f22000c1e1100 */
[----:B------:R-:W-:Y:S02]  /*0890*/  PLOP3.LUT P1, PT, PT, PT, PT, 0x8, 0x80 ;  /* 0x000000000080781c */ /* 0x000fe40003f2e170 */
[----:B------:R-:W-:Y:S01]  /*08a0*/  @P5 PLOP3.LUT P1, PT, P4, PT, PT, 0x8, 0x80 ;  /* 0x000000000080581c */ /* 0x000fe2000272e170 */
[----:B------:R-:W5:Y:S01]  /*08b0*/  @P2 LDG.E.U8 R3, desc[UR4][R2.64+0x6] ;  /* 0x0000060402032981 */ /* 0x000f62000c1e1100 */
[----:B------:R-:W-:-:S03]  /*08c0*/  ISETP.GE.U32.OR P4, PT, R26, R7, !P5 ;  /* 0x000000071a00720c */ /* 0x000fc60006f86470 */
[----:B------:R-:W3:Y:S08]  /*08d0*/  @!P6 LDG.E.U8 R9, desc[UR4][R8.64+0x6] ;  /* 0x000006040809e981 */ /* 0x000ef0000c1e1100 */
[----:B------:R-:W3:Y:S04]  /*08e0*/  @P1 LDG.E.U8 R7, desc[UR4][R12.64+0x6] ;  /* 0x000006040c071981 */ /* 0x000ee8000c1e1100 */
[----:B------:R-:W3:Y:S01]  /*08f0*/  @!P4 LDG.E.U8 R19, desc[UR4][R14.64+0x6] ;  /* 0x000006040e13c981 */ /* 0x000ee2000c1e1100 */
[----:B--2---:R-:W-:-:S04]  /*0900*/  @P0 IMAD.IADD R0, R0, 0x1, R11 ;  /* 0x0000000100000824 */ /* 0x004fc800078e020b */
[----:B----4-:R-:W-:-:S04]  /*0910*/  @!P3 IMAD.IADD R0, R0, 0x1, R17 ;  /* 0x000000010000b824 */ /* 0x010fc800078e0211 */
[----:B-----5:R-:W-:-:S04]  /*0920*/  @P2 IMAD.IADD R0, R0, 0x1, R3 ;  /* 0x0000000100002824 */ /* 0x020fc800078e0203 */
[----:B---3--:R-:W-:-:S05]  /*0930*/  @!P6 IMAD.IADD R0, R0, 0x1, R9 ;  /* 0x000000010000e824 */ /* 0x008fca00078e0209 */
[----:B------:R-:W-:-:S05]  /*0940*/  @P5 IADD3 R0, PT, PT, R0, R5, RZ ;  /* 0x0000000500005210 */ /* 0x000fca0007ffe0ff */
[----:B------:R-:W-:-:S04]  /*0950*/  @P1 IMAD.IADD R0, R0, 0x1, R7 ;  /* 0x0000000100001824 */ /* 0x000fc800078e0207 */
[----:B------:R-:W-:-:S05]  /*0960*/  @!P4 IMAD.IADD R0, R0, 0x1, R19 ;  /* 0x000000010000c824 */ /* 0x000fca00078e0213 */
[----:B------:R-:W-:-:S05]  /*0970*/  LOP3.LUT R2, R0, 0xffff, RZ, 0xc0, !PT ;  /* 0x0000ffff00027812 */ /* 0x000fca00078ec0ff */
[----:B------:R-:W-:-:S05]  /*0980*/  IMAD R2, R2, 0x47af, RZ ;  /* 0x000047af02027824 */ /* 0x000fca00078e02ff */
[----:B------:R-:W-:Y:S02]  /*0990*/  SHF.R.U32.HI R4, RZ, 0x10, R2 ;  /* 0x00000010ff047819 */ /* 0x000fe40000011602 */
[----:B------:R-:W0:Y:S03]  /*09a0*/  LDC.64 R2, c[0x0][0x388] ;  /* 0x0000e200ff027b82 */ /* 0x000e260000000a00 */
[----:B------:R-:W-:-:S05]  /*09b0*/  IMAD.MOV R5, RZ, RZ, -R4 ;  /* 0x000000ffff057224 */ /* 0x000fca00078e0a04 */
[----:B------:R-:W-:-:S05]  /*09c0*/  PRMT R5, R5, 0x7710, RZ ;  /* 0x0000771005057816 */ /* 0x000fca00000000ff */
[----:B------:R-:W-:-:S05]  /*09d0*/  IMAD.IADD R0, R5, 0x1, R0 ;  /* 0x0000000105007824 */ /* 0x000fca00078e0200 */
[----:B------:R-:W-:-:S04]  /*09e0*/  LOP3.LUT R5, R0, 0xffff, RZ, 0xc0, !PT ;  /* 0x0000ffff00057812 */ /* 0x000fc800078ec0ff */
[----:B------:R-:W-:-:S04]  /*09f0*/  LEA.HI R4, R5, R4, RZ, 0x1f ;  /* 0x0000000405047211 */ /* 0x000fc800078ff8ff */
[----:B------:R-:W-:Y:S01]  /*0a00*/  LOP3.LUT R4, R4, 0xffff, RZ, 0xc0, !PT ;  /* 0x0000ffff04047812 */ /* 0x000fe200078ec0ff */
[----:B0-----:R-:W-:-:S03]  /*0a10*/  IMAD.WIDE R2, R27, 0x3, R2 ;  /* 0x000000031b027825 */ /* 0x001fc600078e0202 */
[----:B------:R-:W-:-:S05]  /*0a20*/  SHF.R.U32.HI R5, RZ, 0x4, R4 ;  /* 0x00000004ff057819 */ /* 0x000fca0000011604 */
[----:B------:R-:W-:Y:S01]  /*0a30*/  STG.E.U8 desc[UR4][R2.64], R5 ;  /* 0x0000000502007986 */ /* 0x000fe2000c101104 */
[----:B------:R-:W-:Y:S05]  /*0a40*/  EXIT ;  /* 0x000000000000794d */ /* 0x000fea0003800000 */
.L_x_0:
[----:B------:R-:W-:-:S00]  /*0a50*/  BRA `(.L_x_0) ;  /* 0xfffffffc00fc7947 */ /* 0x000fc0000383ffff */
[----:B------:R-:W-:-:S00]  /*0a60*/  NOP ;  /* 0x0000000000007918 */ /* 0x000fc00000000000 */
        /* <DEDUP_REMOVED lines=9> */
.L_x_2:


//--------------------- .text._Z10smooth_rgbP5PIXELS0_ii --------------------------
	.section	.text._Z10smooth_rgbP5PIXELS0_ii,"ax",@progbits
	.align	128
        .global         _Z10smooth_rgbP5PIXELS0_ii
        .type           _Z10smooth_rgbP5PIXELS0_ii,@function
        .size           _Z10smooth_rgbP5PIXELS0_ii,(.L_x_3 - _Z10smooth_rgbP5PIXELS0_ii)
        .other          _Z10smooth_rgbP5PIXELS0_ii,@"STO_CUDA_ENTRY STV_DEFAULT"
_Z10smooth_rgbP5PIXELS0_ii:
.text._Z10smooth_rgbP5PIXELS0_ii:
[----:B------:R-:W-:Y:S01]  /*0000*/  LDC R1, c[0x0][0x37c] ;  /* 0x0000df00ff017b82 */ /* 0x000fe20000000800 */
[----:B------:R-:W0:Y:S07]  /*0010*/  S2R R0, SR_TID.Y ;  /* 0x0000000000007919 */ /* 0x000e2e0000002200 */
[----:B------:R-:W1:Y:S01]  /*0020*/  LDC R8, c[0x0][0x360] ;  /* 0x0000d800ff087b82 */ /* 0x000e620000000800 */
[----:B------:R-:W2:Y:S01]  /*0030*/  LDCU.64 UR6, c[0x0][0x390] ;  /* 0x00007200ff0677ac */ /* 0x000ea20008000a00 */
[----:B------:R-:W1:Y:S06]  /*0040*/  S2R R3, SR_TID.X ;  /* 0x0000000000037919 */ /* 0x000e6c0000002100 */
[----:B------:R-:W0:Y:S08]  /*0050*/  S2UR UR5, SR_CTAID.Y ;  /* 0x00000000000579c3 */ /* 0x000e300000002600 */
[----:B------:R-:W0:Y:S08]  /*0060*/  LDC R31, c[0x0][0x364] ;  /* 0x0000d900ff1f7b82 */ /* 0x000e300000000800 */
[----:B------:R-:W1:Y:S01]  /*0070*/  S2UR UR4, SR_CTAID.X ;  /* 0x00000000000479c3 */ /* 0x000e620000002500 */
[----:B0-----:R-:W-:-:S05]  /*0080*/  IMAD R31, R31, UR5, R0 ;  /* 0x000000051f1f7c24 */ /* 0x001fca000f8e0200 */
[----:B--2---:R-:W-:Y:S01]  /*0090*/  ISETP.GE.AND P0, PT, R31, UR7, PT ;  /* 0x000000071f007c0c */ /* 0x004fe2000bf06270 */
[----:B-1----:R-:W-:-:S05]  /*00a0*/  IMAD R8, R8, UR4, R3 ;  /* 0x0000000408087c24 */ /* 0x002fca000f8e0203 */
[----:B------:R-:W-:-:S13]  /*00b0*/  ISETP.GE.OR P0, PT, R8, UR6, P0 ;  /* 0x0000000608007c0c */ /* 0x000fda0008706670 */
[----:B------:R-:W-:Y:S05]  /*00c0*/  @P0 EXIT ;  /* 0x000000000000094d */ /* 0x000fea0003800000 */
[C---:B------:R-:W-:Y:S01]  /*00d0*/  ISETP.GT.AND P4, PT, R8.reuse, UR6, PT ;  /* 0x0000000608007c0c */ /* 0x040fe2000bf84270 */
[C---:B------:R-:W-:Y:S01]  /*00e0*/  VIADD R13, R31.reuse, 0x1 ;  /* 0x000000011f0d7836 */ /* 0x040fe20000000000 */
[----:B------:R-:W-:Y:S01]  /*00f0*/  PLOP3.LUT P5, PT, PT, PT, PT, 0x8, 0x80 ;  /* 0x000000000080781c */ /* 0x000fe20003fae170 */
[----:B------:R-:W-:Y:S01]  /*0100*/  VIADD R35, R31, 0xfffffffe ;  /* 0xfffffffe1f237836 */ /* 0x000fe20000000000 */
[C---:B------:R-:W-:Y:S01]  /*0110*/  ISETP.GT.AND P4, PT, R8.reuse, RZ, !P4 ;  /* 0x000000ff0800720c */ /* 0x040fe20006784270 */
[----:B------:R-:W-:Y:S01]  /*0120*/  VIADD R0, R8, 0x1 ;  /* 0x0000000108007836 */ /* 0x000fe20000000000 */
[----:B------:R-:W-:Y:S01]  /*0130*/  ISETP.GE.U32.AND P2, PT, R13, UR7, PT ;  /* 0x000000070d007c0c */ /* 0x000fe2000bf46070 */
[----:B------:R-:W-:Y:S01]  /*0140*/  VIADD R15, R31, 0x2 ;  /* 0x000000021f0f7836 */ /* 0x000fe20000000000 */
[----:B------:R-:W-:Y:S01]  /*0150*/  ISETP.GE.AND P0, PT, R35, UR7, PT ;  /* 0x0000000723007c0c */ /* 0x000fe2000bf06270 */
[----:B------:R-:W0:Y:S01]  /*0160*/  LDCU.64 UR4, c[0x0][0x358] ;  /* 0x00006b00ff0477ac */ /* 0x000e220008000a00 */
[----:B------:R-:W-:-:S02]  /*0170*/  ISETP.GE.AND P1, PT, R0, UR6, PT ;  /* 0x0000000600007c0c */ /* 0x000fc4000bf26270 */
[C---:B------:R-:W-:Y:S02]  /*0180*/  ISETP.GT.U32.AND P3, PT, R31.reuse, 0x1, !P0 ;  /* 0x000000011f00780c */ /* 0x040fe40004764070 */
[----:B------:R-:W-:Y:S02]  /*0190*/  ISETP.GT.AND P1, PT, R8, -0x2, !P1 ;  /* 0xfffffffe0800780c */ /* 0x000fe40004f24270 */
[----:B------:R-:W-:Y:S02]  /*01a0*/  P2R R2, PR, RZ, 0x8 ;  /* 0x00000008ff027803 */ /* 0x000fe40000000000 */
[----:B------:R-:W-:Y:S02]  /*01b0*/  @P4 PLOP3.LUT P5, PT, P2, PT, PT, 0x8, 0x80 ;  /* 0x000000000080481c */ /* 0x000fe400017ae170 */
[----:B------:R-:W-:Y:S02]  /*01c0*/  PLOP3.LUT P3, PT, P1, P3, PT, 0x80, 0x8 ;  /* 0x000000000008781c */ /* 0x000fe40000f67070 */
[----:B------:R-:W-:-:S02]  /*01d0*/  IADD3 R29, PT, PT, R31, -0x1, RZ ;  /* 0xffffffff1f1d7810 */ /* 0x000fc40007ffe0ff */
[----:B------:R-:W-:Y:S02]  /*01e0*/  P2R R4, PR, RZ, 0x8 ;  /* 0x00000008ff047803 */ /* 0x000fe40000000000 */
[----:B------:R-:W-:Y:S01]  /*01f0*/  P2R R10, PR, RZ, 0x2 ;  /* 0x00000002ff0a7803 */ /* 0x000fe20000000000 */
[----:B------:R-:W-:Y:S01]  /*0200*/  @P1 IMAD R5, R31, UR6, RZ ;  /* 0x000000061f051c24 */ /* 0x000fe2000f8e02ff */
[----:B------:R-:W-:-:S03]  /*0210*/  @P1 SHF.R.S32.HI R22, RZ, 0x1f, R8 ;  /* 0x0000001fff161819 */ /* 0x000fc60000011408 */
[----:B------:R-:W-:Y:S01]  /*0220*/  @P5 IMAD R0, R13, UR6, RZ ;  /* 0x000000060d005c24 */ /* 0x000fe2000f8e02ff */
[--C-:B------:R-:W-:Y:S01]  /*0230*/  @P5 SHF.R.S32.HI R11, RZ, 0x1f, R8.reuse ;  /* 0x0000001fff0b5819 */ /* 0x100fe20000011408 */
[----:B------:R-:W-:Y:S01]  /*0240*/  @P3 IMAD R3, R35, UR6, RZ ;  /* 0x0000000623033c24 */ /* 0x000fe2000f8e02ff */
[----:B------:R-:W-:Y:S02]  /*0250*/  @P3 SHF.R.S32.HI R28, RZ, 0x1f, R8 ;  /* 0x0000001fff1c3819 */ /* 0x000fe40000011408 */
[----:B------:R-:W-:-:S04]  /*0260*/  @P5 IADD3 R37, P0, PT, R8, R0, RZ ;  /* 0x0000000008255210 */ /* 0x000fc80007f1e0ff */
[----:B------:R-:W-:Y:S02]  /*0270*/  @P5 LEA.HI.X.SX32 R11, R0, R11, 0x1, P0 ;  /* 0x0000000b000b5211 */ /* 0x000fe400000f0eff */
[----:B------:R-:W-:-:S04]  /*0280*/  @P3 IADD3 R30, P0, PT, R8, R3, RZ ;  /* 0x00000003081e3210 */ /* 0x000fc80007f1e0ff */
[----:B------:R-:W-:Y:S02]  /*0290*/  @P3 LEA.HI.X.SX32 R28, R3, R28, 0x1, P0 ;  /* 0x0000001c031c3211 */ /* 0x000fe400000f0eff */
[----:B------:R-:W-:Y:S02]  /*02a0*/  ISETP.GE.U32.OR P3, PT, R29, UR7, !P1 ;  /* 0x000000071d007c0c */ /* 0x000fe4000cf66470 */
[----:B------:R-:W-:-:S04]  /*02b0*/  @P1 IADD3 R23, P0, PT, R8, R5, RZ ;  /* 0x0000000508171210 */ /* 0x000fc80007f1e0ff */
[----:B------:R-:W-:-:S07]  /*02c0*/  @P1 LEA.HI.X.SX32 R22, R5, R22, 0x1, P0 ;  /* 0x0000001605161211 */ /* 0x000fce00000f0eff */
[----:B------:R-:W-:Y:S01]  /*02d0*/  @!P3 IMAD R25, R29, UR6, RZ ;  /* 0x000000061d19bc24 */ /* 0x000fe2000f8e02ff */
[----:B------:R-:W-:-:S04]  /*02e0*/  @!P3 SHF.R.S32.HI R0, RZ, 0x1f, R8 ;  /* 0x0000001fff00b819 */ /* 0x000fc80000011408 */
[----:B------:R-:W-:-:S04]  /*02f0*/  @!P3 IADD3 R26, P0, PT, R8, R25, RZ ;  /* 0x00000019081ab210 */ /* 0x000fc80007f1e0ff */
[----:B------:R-:W-:Y:S02]  /*0300*/  @!P3 LEA.HI.X.SX32 R25, R25, R0, 0x1, P0 ;  /* 0x000000001919b211 */ /* 0x000fe400000f0eff */
[----:B------:R-:W-:Y:S02]  /*0310*/  PLOP3.LUT P0, PT, PT, PT, PT, 0x8, 0x80 ;  /* 0x000000000080781c */ /* 0x000fe40003f0e170 */
[----:B------:R-:W-:Y:S02]  /*0320*/  @P1 PLOP3.LUT P0, PT, P2, PT, PT, 0x8, 0x80 ;  /* 0x000000000080181c */ /* 0x000fe4000170e170 */
[----:B------:R-:W-:Y:S02]  /*0330*/  ISETP.GE.U32.OR P3, PT, R15, UR7, !P1 ;  /* 0x000000070f007c0c */ /* 0x000fe4000cf66470 */
[----:B------:R-:W-:Y:S02]  /*0340*/  P2R R24, PR, RZ, 0x1 ;  /* 0x00000001ff187803 */ /* 0x000fe40000000000 */
[----:B------:R-:W-:-:S07]  /*0350*/  P2R R21, PR, RZ, 0x8 ;  /* 0x00000008ff157803 */ /* 0x000fce0000000000 */
[----:B------:R-:W-:Y:S01]  /*0360*/  @P0 IMAD R3, R13, UR6, RZ ;  /* 0x000000060d030c24 */ /* 0x000fe2000f8e02ff */
[--C-:B------:R-:W-:Y:S01]  /*0370*/  @P0 SHF.R.S32.HI R20, RZ, 0x1f, R8.reuse ;  /* 0x0000001fff140819 */ /* 0x100fe20000011408 */
[----:B------:R-:W-:Y:S01]  /*0380*/  @!P3 IMAD R5, R15, UR6, RZ ;  /* 0x000000060f05bc24 */ /* 0x000fe2000f8e02ff */
[----:B------:R-:W-:Y:S02]  /*0390*/  @!P3 SHF.R.S32.HI R0, RZ, 0x1f, R8 ;  /* 0x0000001fff00b819 */ /* 0x000fe40000011408 */
[----:B------:R-:W-:-:S04]  /*03a0*/  @P0 IADD3 R6, P2, PT, R8, R3, RZ ;  /* 0x0000000308060210 */ /* 0x000fc80007f5e0ff */
[----:B------:R-:W-:Y:S02]  /*03b0*/  @P0 LEA.HI.X.SX32 R20, R3, R20, 0x1, P2 ;  /* 0x0000001403140211 */ /* 0x000fe400010f0eff */
[----:B------:R-:W-:Y:S02]  /*03c0*/  @!P3 IADD3 R7, P2, PT, R8, R5, RZ ;  /* 0x000000050807b210 */ /* 0x000fe40007f5e0ff */
[----:B------:R-:W-:Y:S02]  /*03d0*/  ISETP.NE.AND P0, PT, R2, RZ, PT ;  /* 0x000000ff0200720c */ /* 0x000fe40003f05270 */
[----:B------:R-:W-:Y:S01]  /*03e0*/  @!P3 LEA.HI.X.SX32 R5, R5, R0, 0x1, P2 ;  /* 0x000000000505b211 */ /* 0x000fe200010f0eff */
[----:B------:R-:W-:-:S05]  /*03f0*/  VIADD R0, R8, 0xfffffffe ;  /* 0xfffffffe08007836 */ /* 0x000fca0000000000 */
[----:B------:R-:W-:Y:S01]  /*0400*/  ISETP.GE.AND P2, PT, R0, UR6, PT ;  /* 0x0000000600007c0c */ /* 0x000fe2000bf46270 */
[----:B------:R-:W-:-:S03]  /*0410*/  HFMA2 R0, -RZ, RZ, 0, 0 ;  /* 0x00000000ff007431 */ /* 0x000fc600000001ff */
[----:B------:R-:W-:-:S04]  /*0420*/  ISETP.GT.AND P2, PT, R8, 0x1, !P2 ;  /* 0x000000010800780c */ /* 0x000fc80005744270 */
[----:B------:R-:W-:-:S13]  /*0430*/  PLOP3.LUT P3, PT, P2, P0, PT, 0x80, 0x8 ;  /* 0x000000000008781c */ /* 0x000fda0001761070 */
[----:B------:R-:W1:Y:S01]  /*0440*/  @P3 LDC.64 R16, c[0x0][0x380] ;  /* 0x0000e000ff103b82 */ /* 0x000e620000000a00 */
[----:B------:R-:W-:-:S05]  /*0450*/  @P3 IMAD R3, R35, UR6, RZ ;  /* 0x0000000623033c24 */ /* 0x000fca000f8e02ff */
[----:B------:R-:W-:-:S04]  /*0460*/  @P3 IADD3 R9, P6, PT, R8, R3, RZ ;  /* 0x0000000308093210 */ /* 0x000fc80007fde0ff */
[----:B------:R-:W-:-:S05]  /*0470*/  @P3 LEA.HI.X.SX32 R3, R3, RZ, 0x1, P6 ;  /* 0x000000ff03033211 */ /* 0x000fca00030f0eff */
[----:B------:R-:W-:Y:S02]  /*0480*/  @P3 IMAD R3, R3, 0x3, RZ ;  /* 0x0000000303033824 */ /* 0x000fe400078e02ff */
[----:B-1----:R-:W-:-:S04]  /*0490*/  @P3 IMAD.WIDE.U32 R16, R9, 0x3, R16 ;  /* 0x0000000309103825 */ /* 0x002fc800078e0010 */
[----:B------:R-:W-:Y:S01]  /*04a0*/  @P3 IMAD.IADD R33, R17, 0x1, R3 ;  /* 0x0000000111213824 */ /* 0x000fe200078e0203 */
[----:B------:R-:W-:Y:S01]  /*04b0*/  CS2R R2, SRZ ;  /* 0x0000000000027805 */ /* 0x000fe2000001ff00 */
[----:B------:R-:W-:-:S05]  /*04c0*/  @P3 IMAD.MOV.U32 R32, RZ, RZ, R16 ;  /* 0x000000ffff203224 */ /* 0x000fca00078e0010 */
[----:B0-----:R-:W2:Y:S04]  /*04d0*/  @P3 LDG.E.U8 R0, desc[UR4][R32.64+-0x6] ;  /* 0xfffffa0420003981 */ /* 0x001ea8000c1e1100 */
[----:B------:R-:W3:Y:S04]  /*04e0*/  @P3 LDG.E.U8 R2, desc[UR4][R32.64+-0x5] ;  /* 0xfffffb0420023981 */ /* 0x000ee8000c1e1100 */
[----:B------:R-:W4:Y:S01]  /*04f0*/  @P3 LDG.E.U8 R3, desc[UR4][R32.64+-0x4] ;  /* 0xfffffc0420033981 */ /* 0x000f22000c1e1100 */
[----:B------:R-:W-:-:S13]  /*0500*/  ISETP.GE.U32.OR P3, PT, R29, UR7, !P2 ;  /* 0x000000071d007c0c */ /* 0x000fda000d766470 */
[----:B------:R-:W0:Y:S01]  /*0510*/  @!P3 LDC.64 R16, c[0x0][0x380] ;  /* 0x0000e000ff10bb82 */ /* 0x000e220000000a00 */
[----:B------:R-:W-:-:S05]  /*0520*/  @!P3 IMAD R9, R29, UR6, RZ ;  /* 0x000000061d09bc24 */ /* 0x000fca000f8e02ff */
[----:B------:R-:W-:-:S04]  /*0530*/  @!P3 IADD3 R19, P6, PT, R8, R9, RZ ;  /* 0x000000090813b210 */ /* 0x000fc80007fde0ff */
[----:B------:R-:W-:-:S05]  /*0540*/  @!P3 LEA.HI.X.SX32 R9, R9, RZ, 0x1, P6 ;  /* 0x000000ff0909b211 */ /* 0x000fca00030f0eff */
[----:B------:R-:W-:Y:S02]  /*0550*/  @!P3 IMAD R9, R9, 0x3, RZ ;  /* 0x000000030909b824 */ /* 0x000fe400078e02ff */
[----:B0-----:R-:W-:-:S04]  /*0560*/  @!P3 IMAD.WIDE.U32 R16, R19, 0x3, R16 ;  /* 0x000000031310b825 */ /* 0x001fc800078e0010 */
[----:B------:R-:W-:Y:S02]  /*0570*/  @!P3 IMAD.IADD R19, R17, 0x1, R9 ;  /* 0x000000011113b824 */ /* 0x000fe400078e0209 */
[----:B------:R-:W-:-:S05]  /*0580*/  @!P3 IMAD.MOV.U32 R18, RZ, RZ, R16 ;  /* 0x000000ffff12b224 */ /* 0x000fca00078e0010 */
[----:B------:R-:W3:Y:S04]  /*0590*/  @!P3 LDG.E.U8 R17, desc[UR4][R18.64+-0x5] ;  /* 0xfffffb041211b981 */ /* 0x000ee8000c1e1100 */
[----:B------:R-:W2:Y:S04]  /*05a0*/  @!P3 LDG.E.U8 R9, desc[UR4][R18.64+-0x6] ;  /* 0xfffffa041209b981 */ /* 0x000ea8000c1e1100 */
[----:B------:R-:W4:Y:S01]  /*05b0*/  @!P3 LDG.E.U8 R12, desc[UR4][R18.64+-0x4] ;  /* 0xfffffc04120cb981 */ /* 0x000f22000c1e1100 */
[----:B---3--:R-:W-:Y:S02]  /*05c0*/  @!P3 IMAD.IADD R2, R2, 0x1, R17 ;  /* 0x000000010202b824 */ /* 0x008fe400078e0211 */
[----:B------:R-:W0:Y:S01]  /*05d0*/  @P2 LDC.64 R16, c[0x0][0x380] ;  /* 0x0000e000ff102b82 */ /* 0x000e220000000a00 */
[----:B--2---:R-:W-:Y:S01]  /*05e0*/  @!P3 IADD3 R0, PT, PT, R0, R9, RZ ;  /* 0x000000090000b210 */ /* 0x004fe20007ffe0ff */
[----:B------:R-:W-:-:S02]  /*05f0*/  @P2 IMAD R9, R31, UR6, RZ ;  /* 0x000000061f092c24 */ /* 0x000fc4000f8e02ff */
[----:B----4-:R-:W-:-:S03]  /*0600*/  @!P3 IMAD.IADD R3, R3, 0x1, R12 ;  /* 0x000000010303b824 */ /* 0x010fc600078e020c */
[----:B------:R-:W-:-:S04]  /*0610*/  @P2 IADD3 R27, P3, PT, R8, R9, RZ ;  /* 0x00000009081b2210 */ /* 0x000fc80007f7e0ff */
[----:B------:R-:W-:-:S05]  /*0620*/  @P2 LEA.HI.X.SX32 R12, R9, RZ, 0x1, P3 ;  /* 0x000000ff090c2211 */ /* 0x000fca00018f0eff */
[----:B------:R-:W-:Y:S02]  /*0630*/  @P2 IMAD R33, R12, 0x3, RZ ;  /* 0x000000030c212824 */ /* 0x000fe400078e02ff */
[----:B0-----:R-:W-:-:S04]  /*0640*/  @P2 IMAD.WIDE.U32 R16, R27, 0x3, R16 ;  /* 0x000000031b102825 */ /* 0x001fc800078e0010 */
[----:B------:R-:W-:Y:S01]  /*0650*/  @P2 IMAD.IADD R33, R17, 0x1, R33 ;  /* 0x0000000111212824 */ /* 0x000fe200078e0221 */
[----:B------:R-:W-:-:S05]  /*0660*/  @P2 MOV R32, R16 ;  /* 0x0000001000202202 */ /* 0x000fca0000000f00 */
[----:B------:R-:W2:Y:S01]  /*0670*/  @P2 LDG.E.U8 R17, desc[UR4][R32.64+-0x6] ;  /* 0xfffffa0420112981 */ /* 0x000ea2000c1e1100 */
[----:B------:R-:W-:-:S03]  /*0680*/  ISETP.LT.U32.AND P3, PT, R13, UR7, P2 ;  /* 0x000000070d007c0c */ /* 0x000fc60009761070 */
[----:B------:R-:W3:Y:S01]  /*0690*/  @P2 LDG.E.U8 R12, desc[UR4][R32.64+-0x4] ;  /* 0xfffffc04200c2981 */ /* 0x000ee2000c1e1100 */
[----:B--2---:R-:W-:-:S03]  /*06a0*/  @P2 IMAD.IADD R0, R0, 0x1, R17 ;  /* 0x0000000100002824 */ /* 0x004fc600078e0211 */
[----:B------:R0:W2:Y:S06]  /*06b0*/  @P2 LDG.E.U8 R17, desc[UR4][R32.64+-0x5] ;  /* 0xfffffb0420112981 */ /* 0x0000ac000c1e1100 */
[----:B------:R-:W-:-:S05]  /*06c0*/  @P3 IMAD R9, R13, UR6, RZ ;  /* 0x000000060d093c24 */ /* 0x000fca000f8e02ff */
[----:B------:R-:W-:-:S04]  /*06d0*/  @P3 IADD3 R19, P6, PT, R8, R9, RZ ;  /* 0x0000000908133210 */ /* 0x000fc80007fde0ff */
[----:B------:R-:W-:Y:S01]  /*06e0*/  @P3 LEA.HI.X.SX32 R9, R9, RZ, 0x1, P6 ;  /* 0x000000ff09093211 */ /* 0x000fe200030f0eff */
[----:B---3--:R-:W-:Y:S01]  /*06f0*/  @P2 IMAD.IADD R3, R3, 0x1, R12 ;  /* 0x0000000103032824 */ /* 0x008fe200078e020c */
[----:B0-----:R-:W0:Y:S03]  /*0700*/  @P4 LDC.64 R32, c[0x0][0x380] ;  /* 0x0000e000ff204b82 */ /* 0x001e260000000a00 */
[----:B------:R-:W-:Y:S02]  /*0710*/  @P3 IMAD R9, R9, 0x3, RZ ;  /* 0x0000000309093824 */ /* 0x000fe400078e02ff */
[----:B--2---:R-:W-:-:S03]  /*0720*/  @P2 IMAD.IADD R2, R2, 0x1, R17 ;  /* 0x0000000102022824 */ /* 0x004fc600078e0211 */
[----:B------:R-:W1:Y:S02]  /*0730*/  @P3 LDC.64 R16, c[0x0][0x380] ;  /* 0x0000e000ff103b82 */ /* 0x000e640000000a00 */
[----:B-1----:R-:W-:-:S04]  /*0740*/  @P3 IMAD.WIDE.U32 R16, R19, 0x3, R16 ;  /* 0x0000000313103825 */ /* 0x002fc800078e0010 */
[----:B------:R-:W-:Y:S01]  /*0750*/  @P3 IMAD.IADD R19, R17, 0x1, R9 ;  /* 0x0000000111133824 */ /* 0x000fe200078e0209 */
[----:B------:R-:W-:-:S05]  /*0760*/  @P3 MOV R18, R16 ;  /* 0x0000001000123202 */ /* 0x000fca0000000f00 */
[----:B------:R-:W2:Y:S04]  /*0770*/  @P3 LDG.E.U8 R17, desc[UR4][R18.64+-0x5] ;  /* 0xfffffb0412113981 */ /* 0x000ea8000c1e1100 */
[----:B------:R-:W3:Y:S04]  /*0780*/  @P3 LDG.E.U8 R9, desc[UR4][R18.64+-0x6] ;  /* 0xfffffa0412093981 */ /* 0x000ee8000c1e1100 */
[----:B------:R-:W4:Y:S01]  /*0790*/  @P3 LDG.E.U8 R14, desc[UR4][R18.64+-0x4] ;  /* 0xfffffc04120e3981 */ /* 0x000f22000c1e1100 */
[----:B------:R-:W-:Y:S01]  /*07a0*/  ISETP.GE.U32.OR P2, PT, R15, UR7, !P2 ;  /* 0x000000070f007c0c */ /* 0x000fe2000d746470 */
[----:B--2---:R-:W-:-:S12]  /*07b0*/  @P3 IMAD.IADD R2, R2, 0x1, R17 ;  /* 0x0000000102023824 */ /* 0x004fd800078e0211 */
[----:B------:R-:W1:Y:S01]  /*07c0*/  @!P2 LDC.64 R16, c[0x0][0x380] ;  /* 0x0000e000ff10ab82 */ /* 0x000e620000000a00 */
[----:B---3--:R-:W-:Y:S02]  /*07d0*/  @P3 IMAD.IADD R0, R0, 0x1, R9 ;  /* 0x0000000100003824 */ /* 0x008fe400078e0209 */
[----:B------:R-:W-:Y:S01]  /*07e0*/  @!P2 IMAD R9, R15, UR6, RZ ;  /* 0x000000060f09ac24 */ /* 0x000fe2000f8e02ff */
[----:B----4-:R-:W-:-:S04]  /*07f0*/  @P3 IADD3 R3, PT, PT, R3, R14, RZ ;  /* 0x0000000e03033210 */ /* 0x010fc80007ffe0ff */
[----:B------:R-:W-:-:S04]  /*0800*/  @!P2 IADD3 R27, P3, PT, R8, R9, RZ ;  /* 0x00000009081ba210 */ /* 0x000fc80007f7e0ff */
[----:B------:R-:W-:-:S05]  /*0810*/  @!P2 LEA.HI.X.SX32 R9, R9, RZ, 0x1, P3 ;  /* 0x000000ff0909a211 */ /* 0x000fca00018f0eff */
[----:B------:R-:W-:Y:S02]  /*0820*/  @!P2 IMAD R9, R9, 0x3, RZ ;  /* 0x000000030909a824 */ /* 0x000fe400078e02ff */
[----:B-1----:R-:W-:-:S04]  /*0830*/  @!P2 IMAD.WIDE.U32 R16, R27, 0x3, R16 ;  /* 0x000000031b10a825 */ /* 0x002fc800078e0010 */
[----:B------:R-:W-:-:S05]  /*0840*/  @!P2 IMAD.IADD R17, R17, 0x1, R9 ;  /* 0x000000011111a824 */ /* 0x000fca00078e0209 */
[----:B------:R-:W2:Y:S04]  /*0850*/  @!P2 LDG.E.U8 R9, desc[UR4][R16.64+-0x6] ;  /* 0xfffffa041009a981 */ /* 0x000ea8000c1e1100 */
[----:B------:R-:W3:Y:S04]  /*0860*/  @!P2 LDG.E.U8 R19, desc[UR4][R16.64+-0x5] ;  /* 0xfffffb041013a981 */ /* 0x000ee8000c1e1100 */
[----:B------:R-:W4:Y:S01]  /*0870*/  @!P2 LDG.E.U8 R12, desc[UR4][R16.64+-0x4] ;  /* 0xfffffc04100ca981 */ /* 0x000f22000c1e1100 */
[----:B--2---:R-:W-:Y:S02]  /*0880*/  @!P2 IMAD.IADD R0, R0, 0x1, R9 ;  /* 0x000000010000a824 */ /* 0x004fe400078e0209 */
[----:B---3--:R-:W-:Y:S01]  /*0890*/  @!P2 IMAD.IADD R2, R2, 0x1, R19 ;  /* 0x000000010202a824 */ /* 0x008fe200078e0213 */
[----:B----4-:R-:W-:-:S02]  /*08a0*/  @!P2 IADD3 R3, PT, PT, R3, R12, RZ ;  /* 0x0000000c0303a210 */ /* 0x010fc40007ffe0ff */
[----:B------:R-:W-:-:S13]  /*08b0*/  PLOP3.LUT P2, PT, P4, P0, PT, 0x80, 0x8 ;  /* 0x000000000008781c */ /* 0x000fda0002741070 */
[----:B------:R-:W1:Y:S01]  /*08c0*/  @P2 LDC.64 R18, c[0x0][0x380] ;  /* 0x0000e000ff122b82 */ /* 0x000e620000000a00 */
[----:B------:R-:W-:-:S05]  /*08d0*/  @P2 IMAD R9, R35, UR6, RZ ;  /* 0x0000000623092c24 */ /* 0x000fca000f8e02ff */
[----:B------:R-:W-:-:S04]  /*08e0*/  @P2 IADD3 R27, P3, PT, R8, R9, RZ ;  /* 0x00000009081b2210 */ /* 0x000fc80007f7e0ff */
[----:B------:R-:W-:-:S05]  /*08f0*/  @P2 LEA.HI.X.SX32 R9, R9, RZ, 0x1, P3 ;  /* 0x000000ff09092211 */ /* 0x000fca00018f0eff */
[----:B------:R-:W-:Y:S02]  /*0900*/  @P2 IMAD R9, R9, 0x3, RZ ;  /* 0x0000000309092824 */ /* 0x000fe400078e02ff */
[----:B-1----:R-:W-:-:S04]  /*0910*/  @P2 IMAD.WIDE.U32 R18, R27, 0x3, R18 ;  /* 0x000000031b122825 */ /* 0x002fc800078e0012 */
[----:B------:R-:W-:-:S05]  /*0920*/  @P2 IMAD.IADD R19, R19, 0x1, R9 ;  /* 0x0000000113132824 */ /* 0x000fca00078e0209 */
[----:B------:R-:W2:Y:S04]  /*0930*/  @P2 LDG.E.U8 R9, desc[UR4][R18.64+-0x3] ;  /* 0xfffffd0412092981 */ /* 0x000ea8000c1e1100 */
[----:B------:R-:W3:Y:S04]  /*0940*/  @P2 LDG.E.U8 R17, desc[UR4][R18.64+-0x2] ;  /* 0xfffffe0412112981 */ /* 0x000ee8000c1e1100 */
[----:B------:R-:W4:Y:S01]  /*0950*/  @P2 LDG.E.U8 R12, desc[UR4][R18.64+-0x1] ;  /* 0xffffff04120c2981 */ /* 0x000f22000c1e1100 */
[----:B--2---:R-:W-:Y:S02]  /*0960*/  @P2 IMAD.IADD R0, R0, 0x1, R9 ;  /* 0x0000000100002824 */ /* 0x004fe400078e0209 */
[----:B---3--:R-:W-:Y:S01]  /*0970*/  @P2 IMAD.IADD R2, R2, 0x1, R17 ;  /* 0x0000000102022824 */ /* 0x008fe200078e0211 */
[----:B----4-:R-:W-:-:S02]  /*0980*/  @P2 IADD3 R3, PT, PT, R3, R12, RZ ;  /* 0x0000000c03032210 */ /* 0x010fc40007ffe0ff */
[----:B------:R-:W-:-:S13]  /*0990*/  ISETP.GE.U32.OR P2, PT, R29, UR7, !P4 ;  /* 0x000000071d007c0c */ /* 0x000fda000e746470 */
[----:B------:R-:W1:Y:S01]  /*09a0*/  @!P2 LDC.64 R16, c[0x0][0x380] ;  /* 0x0000e000ff10ab82 */ /* 0x000e620000000a00 */
[----:B------:R-:W-:-:S05]  /*09b0*/  @!P2 IMAD R9, R29, UR6, RZ ;  /* 0x000000061d09ac24 */ /* 0x000fca000f8e02ff */
        /* <DEDUP_REMOVED lines=9> */
[----:B------:R-:W-:-:S02]  /*0a50*/  @P4 IMAD R9, R31, UR6, RZ ;  /* 0x000000061f094c24 */ /* 0x000fc4000f8e02ff */
[----:B---3--:R-:W-:Y:S01]  /*0a60*/  @!P2 IMAD.IADD R2, R2, 0x1, R19 ;  /* 0x000000010202a824 */ /* 0x008fe200078e0213 */
[----:B----4-:R-:W-:Y:S02]  /*0a70*/  @!P2 IADD3 R3, PT, PT, R3, R12, RZ ;  /* 0x0000000c0303a210 */ /* 0x010fe40007ffe0ff */
[----:B------:R-:W-:-:S04]  /*0a80*/  @P4 IADD3 R19, P2, PT, R8, R9, RZ ;  /* 0x0000000908134210 */ /* 0x000fc80007f5e0ff */
[----:B------:R-:W-:Y:S01]  /*0a90*/  @P4 LEA.HI.X.SX32 R12, R9, RZ, 0x1, P2 ;  /* 0x000000ff090c4211 */ /* 0x000fe200010f0eff */
[----:B0-----:R-:W-:-:S04]  /*0aa0*/  @P4 IMAD.WIDE.U32 R32, R19, 0x3, R32 ;  /* 0x0000000313204825 */ /* 0x001fc800078e0020 */
[----:B------:R-:W-:-:S04]  /*0ab0*/  @P4 IMAD R19, R12, 0x3, RZ ;  /* 0x000000030c134824 */ /* 0x000fc800078e02ff */
[----:B------:R-:W-:-:S05]  /*0ac0*/  @P4 IMAD.IADD R33, R33, 0x1, R19 ;  /* 0x0000000121214824 */ /* 0x000fca00078e0213 */
[----:B------:R-:W2:Y:S01]  /*0ad0*/  @P4 LDG.E.U8 R19, desc[UR4][R32.64+-0x3] ;  /* 0xfffffd0420134981 */ /* 0x000ea2000c1e1100 */
[----:B------:R-:W-:-:S03]  /*0ae0*/  VIADD R9, R8, 0x2 ;  /* 0x0000000208097836 */ /* 0x000fc60000000000 */
[----:B------:R-:W3:Y:S01]  /*0af0*/  @P4 LDG.E.U8 R12, desc[UR4][R32.64+-0x1] ;  /* 0xffffff04200c4981 */ /* 0x000ee2000c1e1100 */
[----:B--2---:R-:W-:-:S03]  /*0b00*/  @P4 IMAD.IADD R0, R0, 0x1, R19 ;  /* 0x0000000100004824 */ /* 0x004fc600078e0213 */
[----:B------:R-:W2:Y:S01]  /*0b10*/  @P4 LDG.E.U8 R19, desc[UR4][R32.64+-0x2] ;  /* 0xfffffe0420134981 */ /* 0x000ea2000c1e1100 */
[----:B------:R-:W-:-:S04]  /*0b20*/  ISETP.GE.AND P2, PT, R9, UR6, PT ;  /* 0x0000000609007c0c */ /* 0x000fc8000bf46270 */
[----:B------:R-:W-:-:S04]  /*0b30*/  ISETP.GT.AND P2, PT, R8, -0x3, !P2 ;  /* 0xfffffffd0800780c */ /* 0x000fc80005744270 */
[----:B------:R-:W-:Y:S01]  /*0b40*/  PLOP3.LUT P3, PT, P2, P0, PT, 0x80, 0x8 ;  /* 0x000000000008781c */ /* 0x000fe20001761070 */
[----:B------:R-:W-:-:S12]  /*0b50*/  @P5 IMAD R11, R11, 0x3, RZ ;  /* 0x000000030b0b5824 */ /* 0x000fd800078e02ff */
[----:B------:R-:W-:Y:S01]  /*0b60*/  @P3 IMAD R9, R35, UR6, RZ ;  /* 0x0000000623093c24 */ /* 0x000fe2000f8e02ff */
[----:B------:R-:W-:-:S04]  /*0b70*/  @P3 SHF.R.S32.HI R14, RZ, 0x1f, R8 ;  /* 0x0000001fff0e3819 */ /* 0x000fc80000011408 */
[----:B------:R-:W-:-:S04]  /*0b80*/  @P3 IADD3 R17, P6, PT, R8, R9, RZ ;  /* 0x0000000908113210 */ /* 0x000fc80007fde0ff */
[----:B------:R-:W-:Y:S02]  /*0b90*/  @P3 LEA.HI.X.SX32 R9, R9, R14, 0x1, P6 ;  /* 0x0000000e09093211 */ /* 0x000fe400030f0eff */
[----:B--2---:R-:W-:Y:S02]  /*0ba0*/  @P4 IADD3 R2, PT, PT, R2, R19, RZ ;  /* 0x0000001302024210 */ /* 0x004fe40007ffe0ff */
[----:B------:R-:W0:Y:S02]  /*0bb0*/  @P5 LDC.64 R18, c[0x0][0x380] ;  /* 0x0000e000ff125b82 */ /* 0x000e240000000a00 */
[----:B0-----:R-:W-:-:S04]  /*0bc0*/  @P5 IMAD.WIDE.U32 R18, R37, 0x3, R18 ;  /* 0x0000000325125825 */ /* 0x001fc800078e0012 */
[----:B------:R-:W-:-:S05]  /*0bd0*/  @P5 IMAD.IADD R19, R19, 0x1, R11 ;  /* 0x0000000113135824 */ /* 0x000fca00078e020b */
[----:B------:R-:W2:Y:S04]  /*0be0*/  @P5 LDG.E.U8 R11, desc[UR4][R18.64+-0x3] ;  /* 0xfffffd04120b5981 */ /* 0x000ea8000c1e1100 */
[----:B------:R-:W4:Y:S04]  /*0bf0*/  @P5 LDG.E.U8 R37, desc[UR4][R18.64+-0x2] ;  /* 0xfffffe0412255981 */ /* 0x000f28000c1e1100 */
[----:B------:R0:W5:Y:S01]  /*0c00*/  @P5 LDG.E.U8 R14, desc[UR4][R18.64+-0x1] ;  /* 0xffffff04120e5981 */ /* 0x000162000c1e1100 */
[----:B---3--:R-:W-:Y:S01]  /*0c10*/  @P4 IMAD.IADD R3, R3, 0x1, R12 ;  /* 0x0000000103034824 */ /* 0x008fe200078e020c */
[----:B------:R-:W-:-:S13]  /*0c20*/  ISETP.GE.U32.OR P4, PT, R15, UR7, !P4 ;  /* 0x000000070f007c0c */ /* 0x000fda000e786470 */
[----:B------:R-:W1:Y:S01]  /*0c30*/  @!P4 LDC.64 R32, c[0x0][0x380] ;  /* 0x0000e000ff20cb82 */ /* 0x000e620000000a00 */
[----:B------:R-:W-:Y:S01]  /*0c40*/  @P2 IMAD R12, R31, UR6, RZ ;  /* 0x000000061f0c2c24 */ /* 0x000fe2000f8e02ff */
[----:B0-----:R-:W-:Y:S01]  /*0c50*/  @P2 SHF.R.S32.HI R19, RZ, 0x1f, R8 ;  /* 0x0000001fff132819 */ /* 0x001fe20000011408 */
[----:B--2---:R-:W-:Y:S02]  /*0c60*/  @P5 IMAD.IADD R0, R0, 0x1, R11 ;  /* 0x0000000100005824 */ /* 0x004fe400078e020b */
[----:B------:R-:W-:Y:S01]  /*0c70*/  @!P4 IMAD R11, R15, UR6, RZ ;  /* 0x000000060f0bcc24 */ /* 0x000fe2000f8e02ff */
[----:B----4-:R-:W-:Y:S01]  /*0c80*/  @P5 IADD3 R2, PT, PT, R2, R37, RZ ;  /* 0x0000002502025210 */ /* 0x010fe20007ffe0ff */
[----:B-----5:R-:W-:-:S03]  /*0c90*/  @P5 IMAD.IADD R3, R3, 0x1, R14 ;  /* 0x0000000103035824 */ /* 0x020fc600078e020e */
[----:B------:R-:W-:-:S04]  /*0ca0*/  @!P4 IADD3 R37, P5, PT, R8, R11, RZ ;  /* 0x0000000b0825c210 */ /* 0x000fc80007fbe0ff */
[----:B------:R-:W-:Y:S02]  /*0cb0*/  @!P4 LEA.HI.X.SX32 R14, R11, RZ, 0x1, P5 ;  /* 0x000000ff0b0ec211 */ /* 0x000fe400028f0eff */
[----:B------:R-:W-:Y:S01]  /*0cc0*/  @P2 IADD3 R11, P5, PT, R8, R12, RZ ;  /* 0x0000000c080b2210 */ /* 0x000fe20007fbe0ff */
[----:B-1----:R-:W-:-:S03]  /*0cd0*/  @!P4 IMAD.WIDE.U32 R32, R37, 0x3, R32 ;  /* 0x000000032520c825 */ /* 0x002fc600078e0020 */
[----:B------:R-:W-:Y:S01]  /*0ce0*/  @P2 LEA.HI.X.SX32 R12, R12, R19, 0x1, P5 ;  /* 0x000000130c0c2211 */ /* 0x000fe200028f0eff */
[----:B------:R-:W-:-:S04]  /*0cf0*/  @!P4 IMAD R19, R14, 0x3, RZ ;  /* 0x000000030e13c824 */ /* 0x000fc800078e02ff */
[----:B------:R-:W-:-:S05]  /*0d00*/  @!P4 IMAD.IADD R33, R33, 0x1, R19 ;  /* 0x000000012121c824 */ /* 0x000fca00078e0213 */
[----:B------:R-:W2:Y:S04]  /*0d10*/  @!P4 LDG.E.U8 R19, desc[UR4][R32.64+-0x3] ;  /* 0xfffffd042013c981 */ /* 0x000ea8000c1e1100 */
[----:B------:R-:W3:Y:S01]  /*0d20*/  @!P4 LDG.E.U8 R14, desc[UR4][R32.64+-0x1] ;  /* 0xffffff04200ec981 */ /* 0x000ee2000c1e1100 */
[----:B--2---:R-:W-:-:S03]  /*0d30*/  @!P4 IMAD.IADD R0, R0, 0x1, R19 ;  /* 0x000000010000c824 */ /* 0x004fc600078e0213 */
[----:B------:R-:W2:Y:S01]  /*0d40*/  @!P4 LDG.E.U8 R19, desc[UR4][R32.64+-0x2] ;  /* 0xfffffe042013c981 */ /* 0x000ea2000c1e1100 */
[----:B---3--:R-:W-:Y:S01]  /*0d50*/  @!P4 IMAD.IADD R3, R3, 0x1, R14 ;  /* 0x000000010303c824 */ /* 0x008fe200078e020e */
[----:B------:R-:W-:Y:S02]  /*0d60*/  P2R R27, PR, RZ, 0x8 ;  /* 0x00000008ff1b7803 */ /* 0x000fe40000000000 */
[----:B------:R-:W-:Y:S02]  /*0d70*/  ISETP.NE.AND P3, PT, R4, RZ, PT ;  /* 0x000000ff0400720c */ /* 0x000fe40003f65270 */
[----:B--2---:R-:W-:Y:S02]  /*0d80*/  @!P4 IADD3 R2, PT, PT, R2, R19, RZ ;  /* 0x000000130202c210 */ /* 0x004fe40007ffe0ff */
[----:B------:R-:W-:-:S13]  /*0d90*/  ISETP.LT.OR P4, PT, R8, RZ, !P0 ;  /* 0x000000ff0800720c */ /* 0x000fda0004781670 */
[----:B------:R-:W0:Y:S01]  /*0da0*/  @!P4 LDC.64 R18, c[0x0][0x380] ;  /* 0x0000e000ff12cb82 */ /* 0x000e220000000a00 */
[----:B------:R-:W-:-:S04]  /*0db0*/  @!P4 IMAD R35, R35, UR6, R8 ;  /* 0x000000062323cc24 */ /* 0x000fc8000f8e0208 */
[----:B0-----:R-:W-:-:S05]  /*0dc0*/  @!P4 IMAD.WIDE R18, R35, 0x3, R18 ;  /* 0x000000032312c825 */ /* 0x001fca00078e0212 */
[----:B------:R-:W2:Y:S04]  /*0dd0*/  @!P4 LDG.E.U8 R35, desc[UR4][R18.64] ;  /* 0x000000041223c981 */ /* 0x000ea8000c1e1100 */
[----:B------:R-:W3:Y:S04]  /*0de0*/  @!P4 LDG.E.U8 R37, desc[UR4][R18.64+0x1] ;  /* 0x000001041225c981 */ /* 0x000ee8000c1e1100 */
[----:B------:R-:W4:Y:S01]  /*0df0*/  @!P4 LDG.E.U8 R4, desc[UR4][R18.64+0x2] ;  /* 0x000002041204c981 */ /* 0x000f22000c1e1100 */
[----:B--2---:R-:W-:Y:S02]  /*0e00*/  @!P4 IMAD.IADD R0, R0, 0x1, R35 ;  /* 0x000000010000c824 */ /* 0x004fe400078e0223 */
[----:B---3--:R-:W-:Y:S01]  /*0e10*/  @!P4 IMAD.IADD R2, R2, 0x1, R37 ;  /* 0x000000010202c824 */ /* 0x008fe200078e0225 */
[----:B----4-:R-:W-:-:S02]  /*0e20*/  @!P4 IADD3 R3, PT, PT, R3, R4, RZ ;  /* 0x000000040303c210 */ /* 0x010fc40007ffe0ff */
[----:B------:R-:W-:-:S13]  /*0e30*/  ISETP.GE.U32.OR P4, PT, R29, UR7, !P2 ;  /* 0x000000071d007c0c */ /* 0x000fda000d786470 */
[----:B------:R-:W-:Y:S01]  /*0e40*/  @!P4 IMAD R33, R29, UR6, RZ ;  /* 0x000000061d21cc24 */ /* 0x000fe2000f8e02ff */
[----:B------:R-:W-:-:S04]  /*0e50*/  @!P4 SHF.R.S32.HI R14, RZ, 0x1f, R8 ;  /* 0x0000001fff0ec819 */ /* 0x000fc80000011408 */
[----:B------:R-:W-:-:S04]  /*0e60*/  @!P4 IADD3 R16, P5, PT, R8, R33, RZ ;  /* 0x000000210810c210 */ /* 0x000fc80007fbe0ff */
[----:B------:R-:W-:Y:S02]  /*0e70*/  @!P4 LEA.HI.X.SX32 R14, R33, R14, 0x1, P5 ;  /* 0x0000000e210ec211 */ /* 0x000fe400028f0eff */
[----:B------:R-:W-:-:S04]  /*0e80*/  ISETP.GE.U32.AND P5, PT, R29, UR7, PT ;  /* 0x000000071d007c0c */ /* 0x000fc8000bfa6070 */
[----:B------:R-:W-:-:S13]  /*0e90*/  ISETP.LT.OR P5, PT, R8, RZ, P5 ;  /* 0x000000ff0800720c */ /* 0x000fda0002fa1670 */
[----:B------:R-:W0:Y:S01]  /*0ea0*/  @!P5 LDC.64 R18, c[0x0][0x380] ;  /* 0x0000e000ff12db82 */ /* 0x000e220000000a00 */
[----:B------:R-:W-:-:S04]  /*0eb0*/  @!P5 IMAD R33, R29, UR6, R8 ;  /* 0x000000061d21dc24 */ /* 0x000fc8000f8e0208 */
[----:B0-----:R-:W-:-:S05]  /*0ec0*/  @!P5 IMAD.WIDE R32, R33, 0x3, R18 ;  /* 0x000000032120d825 */ /* 0x001fca00078e0212 */
[----:B------:R-:W2:Y:S04]  /*0ed0*/  @!P5 LDG.E.U8 R19, desc[UR4][R32.64] ;  /* 0x000000042013d981 */ /* 0x000ea8000c1e1100 */
[----:B------:R-:W3:Y:S01]  /*0ee0*/  @!P5 LDG.E.U8 R4, desc[UR4][R32.64+0x2] ;  /* 0x000002042004d981 */ /* 0x000ee2000c1e1100 */
[----:B------:R-:W-:Y:S01]  /*0ef0*/  ISETP.GE.AND P6, PT, R8, RZ, PT ;  /* 0x000000ff0800720c */ /* 0x000fe20003fc6270 */
[----:B--2---:R-:W-:Y:S02]  /*0f00*/  @!P5 IMAD.IADD R0, R0, 0x1, R19 ;  /* 0x000000010000d824 */ /* 0x004fe400078e0213 */
[----:B------:R-:W2:Y:S01]  /*0f10*/  @!P5 LDG.E.U8 R19, desc[UR4][R32.64+0x1] ;  /* 0x000001042013d981 */ /* 0x000ea2000c1e1100 */
[----:B---3--:R-:W-:Y:S02]  /*0f20*/  @!P5 IMAD.IADD R3, R3, 0x1, R4 ;  /* 0x000000010303d824 */ /* 0x008fe400078e0204 */
[----:B------:R-:W-:-:S02]  /*0f30*/  IMAD R4, R31, UR6, R8 ;  /* 0x000000061f047c24 */ /* 0x000fc4000f8e0208 */
[----:B--2---:R-:W-:-:S05]  /*0f40*/  @!P5 IMAD.IADD R2, R2, 0x1, R19 ;  /* 0x000000010202d824 */ /* 0x004fca00078e0213 */
[----:B------:R-:W0:Y:S02]  /*0f50*/  @P6 LDC.64 R18, c[0x0][0x380] ;  /* 0x0000e000ff126b82 */ /* 0x000e240000000a00 */
[----:B0-----:R-:W-:-:S05]  /*0f60*/  @P6 IMAD.WIDE R34, R4, 0x3, R18 ;  /* 0x0000000304226825 */ /* 0x001fca00078e0212 */
[----:B------:R-:W2:Y:S04]  /*0f70*/  @P6 LDG.E.U8 R19, desc[UR4][R34.64] ;  /* 0x0000000422136981 */ /* 0x000ea8000c1e1100 */
[----:B------:R-:W3:Y:S01]  /*0f80*/  @P6 LDG.E.U8 R18, desc[UR4][R34.64+0x2] ;  /* 0x0000020422126981 */ /* 0x000ee2000c1e1100 */
[----:B------:R-:W-:Y:S02]  /*0f90*/  ISETP.GE.U32.AND P0, PT, R13, UR7, PT ;  /* 0x000000070d007c0c */ /* 0x000fe4000bf06070 */
[----:B------:R-:W-:Y:S02]  /*0fa0*/  PLOP3.LUT P5, PT, PT, PT, PT, 0x8, 0x80 ;  /* 0x000000000080781c */ /* 0x000fe40003fae170 */
[----:B------:R-:W-:Y:S02]  /*0fb0*/  @P6 PLOP3.LUT P5, PT, P0, PT, PT, 0x8, 0x80 ;  /* 0x000000000080681c */ /* 0x000fe400007ae170 */
[----:B--2---:R-:W-:-:S02]  /*0fc0*/  @P6 IADD3 R0, PT, PT, R0, R19, RZ ;  /* 0x0000001300006210 */ /* 0x004fc40007ffe0ff */
[----:B------:R-:W2:Y:S01]  /*0fd0*/  @P6 LDG.E.U8 R19, desc[UR4][R34.64+0x1] ;  /* 0x0000010422136981 */ /* 0x000ea2000c1e1100 */
[----:B---3--:R-:W-:-:S08]  /*0fe0*/  @P6 IMAD.IADD R3, R3, 0x1, R18 ;  /* 0x0000000103036824 */ /* 0x008fd000078e0212 */
[----:B------:R-:W-:Y:S02]  /*0ff0*/  @P5 IMAD R33, R13, UR6, R8 ;  /* 0x000000060d215c24 */ /* 0x000fe4000f8e0208 */
[----:B--2---:R-:W-:Y:S02]  /*1000*/  @P6 IMAD.IADD R2, R2, 0x1, R19 ;  /* 0x0000000102026824 */ /* 0x004fe400078e0213 */
[----:B------:R-:W0:Y:S02]  /*1010*/  @P5 LDC.64 R18, c[0x0][0x380] ;  /* 0x0000e000ff125b82 */ /* 0x000e240000000a00 */
[----:B0-----:R-:W-:-:S05]  /*1020*/  @P5 IMAD.WIDE R32, R33, 0x3, R18 ;  /* 0x0000000321205825 */ /* 0x001fca00078e0212 */
[----:B------:R-:W2:Y:S04]  /*1030*/  @P5 LDG.E.U8 R19, desc[UR4][R32.64] ;  /* 0x0000000420135981 */ /* 0x000ea8000c1e1100 */
[----:B------:R-:W3:Y:S01]  /*1040*/  @P5 LDG.E.U8 R18, desc[UR4][R32.64+0x2] ;  /* 0x0000020420125981 */ /* 0x000ee2000c1e1100 */
[----:B--2---:R-:W-:-:S03]  /*1050*/  @P5 IMAD.IADD R0, R0, 0x1, R19 ;  /* 0x0000000100005824 */ /* 0x004fc600078e0213 */
[----:B------:R-:W2:Y:S01]  /*1060*/  @P5 LDG.E.U8 R19, desc[UR4][R32.64+0x1] ;  /* 0x0000010420135981 */ /* 0x000ea2000c1e1100 */
[----:B------:R-:W-:Y:S01]  /*1070*/  ISETP.GE.U32.AND P6, PT, R15, UR7, PT ;  /* 0x000000070f007c0c */ /* 0x000fe2000bfc6070 */
[----:B---3--:R-:W-:Y:S01]  /*1080*/  @P5 IMAD.IADD R3, R3, 0x1, R18 ;  /* 0x0000000103035824 */ /* 0x008fe200078e0212 */
[----:B--2---:R-:W-:Y:S02]  /*1090*/  @P5 IADD3 R2, PT, PT, R2, R19, RZ ;  /* 0x0000001302025210 */ /* 0x004fe40007ffe0ff */
[----:B------:R-:W-:Y:S02]  /*10a0*/  PLOP3.LUT P5, PT, PT, PT, PT, 0x8, 0x80 ;  /* 0x000000000080781c */ /* 0x000fe40003fae170 */
[----:B------:R-:W-:Y:S02]  /*10b0*/  @P2 PLOP3.LUT P5, PT, P0, PT, PT, 0x8, 0x80 ;  /* 0x000000000080281c */ /* 0x000fe400007ae170 */
[----:B------:R-:W-:-:S13]  /*10c0*/  ISETP.LT.OR P0, PT, R8, RZ, P6 ;  /* 0x000000ff0800720c */ /* 0x000fda0003701670 */
[----:B------:R-:W0:Y:S01]  /*10d0*/  @!P0 LDC.64 R18, c[0x0][0x380] ;  /* 0x0000e000ff128b82 */ /* 0x000e220000000a00 */
[----:B------:R-:W-:-:S04]  /*10e0*/  @!P0 IMAD R31, R15, UR6, R8 ;  /* 0x000000060f1f8c24 */ /* 0x000fc8000f8e0208 */
[----:B0-----:R-:W-:-:S05]  /*10f0*/  @!P0 IMAD.WIDE R18, R31, 0x3, R18 ;  /* 0x000000031f128825 */ /* 0x001fca00078e0212 */
[----:B------:R-:W2:Y:S02]  /*1100*/  @!P0 LDG.E.U8 R31, desc[UR4][R18.64] ;  /* 0x00000004121f8981 */ /* 0x000ea4000c1e1100 */
[----:B--2---:R-:W-:Y:S02]  /*1110*/  @!P0 IMAD.IADD R0, R0, 0x1, R31 ;  /* 0x0000000100008824 */ /* 0x004fe400078e021f */
[----:B------:R-:W2:Y:S01]  /*1120*/  @!P0 LDG.E.U8 R31, desc[UR4][R18.64+0x1] ;  /* 0x00000104121f8981 */ /* 0x000ea2000c1e1100 */
[----:B------:R-:W-:-:S03]  /*1130*/  @P5 SHF.R.S32.HI R34, RZ, 0x1f, R8 ;  /* 0x0000001fff225819 */ /* 0x000fc60000011408 */
[----:B------:R-:W3:Y:S01]  /*1140*/  @!P0 LDG.E.U8 R18, desc[UR4][R18.64+0x2] ;  /* 0x0000020412128981 */ /* 0x000ee2000c1e1100 */
[----:B--2---:R-:W-:Y:S02]  /*1150*/  @!P0 IMAD.IADD R2, R2, 0x1, R31 ;  /* 0x0000000102028824 */ /* 0x004fe400078e021f */
[----:B------:R-:W-:-:S05]  /*1160*/  @P5 IMAD R31, R13, UR6, RZ ;  /* 0x000000060d1f5c24 */ /* 0x000fca000f8e02ff */
[----:B------:R-:W-:-:S04]  /*1170*/  @P5 IADD3 R13, P6, PT, R8, R31, RZ ;  /* 0x0000001f080d5210 */ /* 0x000fc80007fde0ff */
[----:B------:R-:W-:Y:S02]  /*1180*/  @P5 LEA.HI.X.SX32 R34, R31, R34, 0x1, P6 ;  /* 0x000000221f225211 */ /* 0x000fe400030f0eff */
[----:B------:R-:W-:-:S13]  /*1190*/  ISETP.GE.U32.OR P6, PT, R15, UR7, !P2 ;  /* 0x000000070f007c0c */ /* 0x000fda000d7c6470 */
[----:B------:R-:W-:Y:S01]  /*11a0*/  @!P6 IMAD R15, R15, UR6, RZ ;  /* 0x000000060f0fec24 */ /* 0x000fe2000f8e02ff */
[----:B------:R-:W-:-:S04]  /*11b0*/  @!P6 SHF.R.S32.HI R32, RZ, 0x1f, R8 ;  /* 0x0000001fff20e819 */ /* 0x000fc80000011408 */
[----:B------:R-:W-:-:S04]  /*11c0*/  @!P6 IADD3 R8, P1, PT, R8, R15, RZ ;  /* 0x0000000f0808e210 */ /* 0x000fc80007f3e0ff */
[----:B------:R-:W-:Y:S02]  /*11d0*/  @!P6 LEA.HI.X.SX32 R15, R15, R32, 0x1, P1 ;  /* 0x000000200f0fe211 */ /* 0x000fe400008f0eff */
[----:B------:R-:W0:Y:S01]  /*11e0*/  @P3 LDC.64 R32, c[0x0][0x380] ;  /* 0x0000e000ff203b82 */ /* 0x000e220000000a00 */
[----:B------:R-:W-:Y:S01]  /*11f0*/  ISETP.NE.AND P1, PT, R10, RZ, PT ;  /* 0x000000ff0a00720c */ /* 0x000fe20003f25270 */
[----:B0-----:R-:W-:-:S04]  /*1200*/  @P3 IMAD.WIDE.U32 R30, R30, 0x3, R32 ;  /* 0x000000031e1e3825 */ /* 0x001fc800078e0020 */
[----:B------:R-:W-:-:S04]  /*1210*/  @P3 IMAD R33, R28, 0x3, RZ ;  /* 0x000000031c213824 */ /* 0x000fc800078e02ff */
[----:B------:R-:W-:-:S05]  /*1220*/  @P3 IMAD.IADD R31, R31, 0x1, R33 ;  /* 0x000000011f1f3824 */ /* 0x000fca00078e0221 */
[----:B------:R-:W2:Y:S04]  /*1230*/  @P3 LDG.E.U8 R33, desc[UR4][R30.64+0x3] ;  /* 0x000003041e213981 */ /* 0x000ea8000c1e1100 */
[----:B------:R-:W4:Y:S04]  /*1240*/  @P3 LDG.E.U8 R35, desc[UR4][R30.64+0x4] ;  /* 0x000004041e233981 */ /* 0x000f28000c1e1100 */
[----:B------:R-:W5:Y:S01]  /*1250*/  @P3 LDG.E.U8 R10, desc[UR4][R30.64+0x5] ;  /* 0x000005041e0a3981 */ /* 0x000f62000c1e1100 */
[----:B---3--:R-:W-:Y:S02]  /*1260*/  @!P0 IADD3 R3, PT, PT, R3, R18, RZ ;  /* 0x0000001203038210 */ /* 0x008fe40007ffe0ff */
[----:B------:R-:W-:-:S13]  /*1270*/  ISETP.GE.U32.OR P0, PT, R29, UR7, !P1 ;  /* 0x000000071d007c0c */ /* 0x000fda000cf06470 */
[----:B------:R-:W0:Y:S01]  /*1280*/  @!P0 LDC.64 R18, c[0x0][0x380] ;  /* 0x0000e000ff128b82 */ /* 0x000e220000000a00 */
[----:B------:R-:W-:Y:S02]  /*1290*/  @!P0 IMAD R25, R25, 0x3, RZ ;  /* 0x0000000319198824 */ /* 0x000fe400078e02ff */
[----:B0-----:R-:W-:-:S04]  /*12a0*/  @!P0 IMAD.WIDE.U32 R18, R26, 0x3, R18 ;  /* 0x000000031a128825 */ /* 0x001fc800078e0012 */
[----:B------:R-:W-:-:S05]  /*12b0*/  @!P0 IMAD.IADD R19, R19, 0x1, R25 ;  /* 0x0000000113138824 */ /* 0x000fca00078e0219 */
[----:B------:R-:W3:Y:S01]  /*12c0*/  @!P0 LDG.E.U8 R25, desc[UR4][R18.64+0x3] ;  /* 0x0000030412198981 */ /* 0x000ee2000c1e1100 */
[----:B--2---:R-:W-:Y:S02]  /*12d0*/  @P3 IMAD.IADD R0, R0, 0x1, R33 ;  /* 0x0000000100003824 */ /* 0x004fe400078e0221 */
[----:B----4-:R-:W-:Y:S01]  /*12e0*/  @P3 IMAD.IADD R2, R2, 0x1, R35 ;  /* 0x0000000102023824 */ /* 0x010fe200078e0223 */
[----:B-----5:R-:W-:Y:S02]  /*12f0*/  @P3 IADD3 R3, PT, PT, R3, R10, RZ ;  /* 0x0000000a03033210 */ /* 0x020fe40007ffe0ff */
[----:B------:R-:W-:Y:S01]  /*1300*/  ISETP.NE.AND P3, PT, R27, RZ, PT ;  /* 0x000000ff1b00720c */ /* 0x000fe20003f65270 */
[----:B------:R-:W2:Y:S04]  /*1310*/  @!P0 LDG.E.U8 R10, desc[UR4][R18.64+0x5] ;  /* 0x00000504120a8981 */ /* 0x000ea8000c1e1100 */
[----:B------:R0:W4:Y:S08]  /*1320*/  @!P0 LDG.E.U8 R27, desc[UR4][R18.64+0x4] ;  /* 0x00000404121b8981 */ /* 0x000130000c1e1100 */
[----:B0-----:R-:W0:Y:S01]  /*1330*/  @P3 LDC.64 R18, c[0x0][0x380] ;  /* 0x0000e000ff123b82 */ /* 0x001e220000000a00 */
[----:B---3--:R-:W-:-:S02]  /*1340*/  @!P0 IMAD.IADD R0, R0, 0x1, R25 ;  /* 0x0000000100008824 */ /* 0x008fc400078e0219 */
[----:B--2---:R-:W-:Y:S01]  /*1350*/  @!P0 IMAD.IADD R3, R3, 0x1, R10 ;  /* 0x0000000103038824 */ /* 0x004fe200078e020a */
[----:B----4-:R-:W-:Y:S02]  /*1360*/  @!P0 IADD3 R2, PT, PT, R2, R27, RZ ;  /* 0x0000001b02028210 */ /* 0x010fe40007ffe0ff */
[----:B------:R-:W-:Y:S02]  /*1370*/  ISETP.NE.AND P0, PT, R24, RZ, PT ;  /* 0x000000ff1800720c */ /* 0x000fe40003f05270 */
[----:B------:R-:W1:Y:S01]  /*1380*/  @P1 LDC.64 R24, c[0x0][0x380] ;  /* 0x0000e000ff181b82 */ /* 0x000e620000000a00 */
[----:B------:R-:W-:Y:S02]  /*1390*/  @P1 IMAD R27, R22, 0x3, RZ ;  /* 0x00000003161b1824 */ /* 0x000fe400078e02ff */
[----:B-1----:R-:W-:-:S04]  /*13a0*/  @P1 IMAD.WIDE.U32 R24, R23, 0x3, R24 ;  /* 0x0000000317181825 */ /* 0x002fc800078e0018 */
[----:B------:R-:W-:Y:S01]  /*13b0*/  @P1 IMAD.IADD R27, R25, 0x1, R27 ;  /* 0x00000001191b1824 */ /* 0x000fe200078e021b */
[----:B------:R-:W-:-:S05]  /*13c0*/  @P1 MOV R26, R24 ;  /* 0x00000018001a1202 */ /* 0x000fca0000000f00 */
[----:B------:R-:W2:Y:S04]  /*13d0*/  @P1 LDG.E.U8 R23, desc[UR4][R26.64+0x3] ;  /* 0x000003041a171981 */ /* 0x000ea8000c1e1100 */
[----:B------:R-:W3:Y:S04]  /*13e0*/  @P1 LDG.E.U8 R25, desc[UR4][R26.64+0x4] ;  /* 0x000004041a191981 */ /* 0x000ee8000c1e1100 */
[----:B------:R-:W4:Y:S01]  /*13f0*/  @P1 LDG.E.U8 R10, desc[UR4][R26.64+0x5] ;  /* 0x000005041a0a1981 */ /* 0x000f22000c1e1100 */
[----:B0-----:R-:W-:-:S04]  /*1400*/  @P3 IMAD.WIDE.U32 R18, R17, 0x3, R18 ;  /* 0x0000000311123825 */ /* 0x001fc800078e0012 */
[----:B------:R-:W-:Y:S02]  /*1410*/  @!P6 IMAD R15, R15, 0x3, RZ ;  /* 0x000000030f0fe824 */ /* 0x000fe400078e02ff */
[----:B--2---:R-:W-:Y:S02]  /*1420*/  @P1 IMAD.IADD R0, R0, 0x1, R23 ;  /* 0x0000000100001824 */ /* 0x004fe400078e0217 */
[----:B---3--:R-:W-:Y:S02]  /*1430*/  @P1 IMAD.IADD R2, R2, 0x1, R25 ;  /* 0x0000000102021824 */ /* 0x008fe400078e0219 */
[----:B------:R-:W0:Y:S01]  /*1440*/  @P0 LDC.64 R24, c[0x0][0x380] ;  /* 0x0000e000ff180b82 */ /* 0x000e220000000a00 */
[----:B----4-:R-:W-:Y:S02]  /*1450*/  @P1 IADD3 R3, PT, PT, R3, R10, RZ ;  /* 0x0000000a03031210 */ /* 0x010fe40007ffe0ff */
[----:B------:R-:W-:-:S13]  /*1460*/  ISETP.NE.AND P1, PT, R21, RZ, PT ;  /* 0x000000ff1500720c */ /* 0x000fda0003f25270 */
[----:B------:R-:W1:Y:S01]  /*1470*/  @!P1 LDC.64 R22, c[0x0][0x380] ;  /* 0x0000e000ff169b82 */ /* 0x000e620000000a00 */
[----:B0-----:R-:W-:-:S04]  /*1480*/  @P0 IMAD.WIDE.U32 R24, R6, 0x3, R24 ;  /* 0x0000000306180825 */ /* 0x001fc800078e0018 */
[----:B-1----:R-:W-:-:S04]  /*1490*/  @!P1 IMAD.WIDE.U32 R22, R7, 0x3, R22 ;  /* 0x0000000307169825 */ /* 0x002fc800078e0016 */
[----:B------:R-:W-:-:S05]  /*14a0*/  @P3 IMAD R7, R9, 0x3, RZ ;  /* 0x0000000309073824 */ /* 0x000fca00078e02ff */
[----:B------:R-:W-:Y:S02]  /*14b0*/  @P3 IADD3 R19, PT, PT, R19, R7, RZ ;  /* 0x0000000713133210 */ /* 0x000fe40007ffe0ff */
[----:B------:R-:W0:Y:S01]  /*14c0*/  @P2 LDC.64 R6, c[0x0][0x380] ;  /* 0x0000e000ff062b82 */ /* 0x000e220000000a00 */
[----:B------:R-:W-:Y:S02]  /*14d0*/  @P0 IMAD R21, R20, 0x3, RZ ;  /* 0x0000000314150824 */ /* 0x000fe400078e02ff */
[----:B------:R-:W-:Y:S01]  /*14e0*/  @!P1 IMAD R5, R5, 0x3, RZ ;  /* 0x0000000305059824 */ /* 0x000fe200078e02ff */
[----:B------:R-:W2:Y:S01]  /*14f0*/  @P3 LDG.E.U8 R33, desc[UR4][R18.64+0x6] ;  /* 0x0000060412213981 */ /* 0x000ea2000c1e1100 */
[----:B------:R-:W-:-:S03]  /*1500*/  @P0 IMAD.IADD R25, R25, 0x1, R21 ;  /* 0x0000000119190824 */ /* 0x000fc600078e0215 */
[----:B------:R-:W1:Y:S01]  /*1510*/  @!P4 LDC.64 R20, c[0x0][0x380] ;  /* 0x0000e000ff14cb82 */ /* 0x000e620000000a00 */
[----:B------:R-:W3:Y:S04]  /*1520*/  @P3 LDG.E.U8 R30, desc[UR4][R18.64+0x8] ;  /* 0x00000804121e3981 */ /* 0x000ee8000c1e1100 */
[----:B------:R-:W4:Y:S01]  /*1530*/  @P3 LDG.E.U8 R31, desc[UR4][R18.64+0x7] ;  /* 0x00000704121f3981 */ /* 0x000f22000c1e1100 */
[----:B0-----:R-:W-:-:S03]  /*1540*/  @P2 IMAD.WIDE.U32 R6, R11, 0x3, R6 ;  /* 0x000000030b062825 */ /* 0x001fc600078e0006 */
[----:B------:R-:W5:Y:S01]  /*1550*/  @P0 LDG.E.U8 R26, desc[UR4][R24.64+0x5] ;  /* 0x00000504181a0981 */ /* 0x000f62000c1e1100 */
[----:B------:R-:W0:Y:S01]  /*1560*/  @P5 LDC.64 R10, c[0x0][0x380] ;  /* 0x0000e000ff0a5b82 */ /* 0x000e220000000a00 */
[----:B------:R-:W-:Y:S02]  /*1570*/  @!P1 IMAD.IADD R23, R23, 0x1, R5 ;  /* 0x0000000117179824 */ /* 0x000fe400078e0205 */
[----:B------:R-:W2:Y:S01]  /*1580*/  @P0 LDG.E.U8 R9, desc[UR4][R24.64+0x4] ;  /* 0x0000040418090981 */ /* 0x000ea2000c1e1100 */
[----:B-1----:R-:W-:-:S03]  /*1590*/  @!P4 IMAD.WIDE.U32 R16, R16, 0x3, R20 ;  /* 0x000000031010c825 */ /* 0x002fc600078e0014 */
[----:B------:R-:W3:Y:S01]  /*15a0*/  @P0 LDG.E.U8 R5, desc[UR4][R24.64+0x3] ;  /* 0x0000030418050981 */ /* 0x000ee2000c1e1100 */
[----:B------:R-:W-:-:S03]  /*15b0*/  @!P4 IMAD R21, R14, 0x3, RZ ;  /* 0x000000030e15c824 */ /* 0x000fc600078e02ff */
[----:B------:R-:W4:Y:S01]  /*15c0*/  @!P1 LDG.E.U8 R27, desc[UR4][R22.64+0x3] ;  /* 0x00000304161b9981 */ /* 0x000f22000c1e1100 */
[----:B------:R-:W-:-:S03]  /*15d0*/  @!P4 IMAD.IADD R17, R17, 0x1, R21 ;  /* 0x000000011111c824 */ /* 0x000fc600078e0215 */
[----:B------:R-:W4:Y:S01]  /*15e0*/  @!P1 LDG.E.U8 R28, desc[UR4][R22.64+0x5] ;  /* 0x00000504161c9981 */ /* 0x000f22000c1e1100 */
[----:B------:R-:W-:-:S03]  /*15f0*/  @P2 IMAD R21, R12, 0x3, RZ ;  /* 0x000000030c152824 */ /* 0x000fc600078e02ff */
[----:B------:R-:W4:Y:S01]  /*1600*/  @!P1 LDG.E.U8 R29, desc[UR4][R22.64+0x4] ;  /* 0x00000404161d9981 */ /* 0x000f22000c1e1100 */
[----:B0-----:R-:W-:-:S03]  /*1610*/  @P5 IMAD.WIDE.U32 R10, R13, 0x3, R10 ;  /* 0x000000030d0a5825 */ /* 0x001fc600078e000a */
[----:B------:R-:W4:Y:S01]  /*1620*/  @!P4 LDG.E.U8 R14, desc[UR4][R16.64+0x8] ;  /* 0x00000804100ec981 */ /* 0x000f22000c1e1100 */
[----:B------:R-:W-:-:S03]  /*1630*/  @P5 IMAD R13, R34, 0x3, RZ ;  /* 0x00000003220d5824 */ /* 0x000fc600078e02ff */
[----:B------:R-:W4:Y:S02]  /*1640*/  @!P4 LDG.E.U8 R19, desc[UR4][R16.64+0x7] ;  /* 0x000007041013c981 */ /* 0x000f24000c1e1100 */
[----:B------:R-:W-:Y:S02]  /*1650*/  @P5 IADD3 R11, PT, PT, R11, R13, RZ ;  /* 0x0000000d0b0b5210 */ /* 0x000fe40007ffe0ff */
[----:B------:R-:W0:Y:S01]  /*1660*/  @!P6 LDC.64 R12, c[0x0][0x380] ;  /* 0x0000e000ff0ceb82 */ /* 0x000e220000000a00 */
[----:B------:R-:W-:Y:S02]  /*1670*/  @P2 IMAD.IADD R7, R7, 0x1, R21 ;  /* 0x0000000107072824 */ /* 0x000fe400078e0215 */
[----:B------:R-:W4:Y:S04]  /*1680*/  @!P4 LDG.E.U8 R21, desc[UR4][R16.64+0x6] ;  /* 0x000006041015c981 */ /* 0x000f28000c1e1100 */
[----:B------:R-:W4:Y:S04]  /*1690*/  @P2 LDG.E.U8 R25, desc[UR4][R6.64+0x6] ;  /* 0x0000060406192981 */ /* 0x000f28000c1e1100 */
[----:B------:R-:W4:Y:S04]  /*16a0*/  @P2 LDG.E.U8 R18, desc[UR4][R6.64+0x8] ;  /* 0x0000080406122981 */ /* 0x000f28000c1e1100 */
[----:B------:R-:W4:Y:S04]  /*16b0*/  @P5 LDG.E.U8 R35, desc[UR4][R10.64+0x6] ;  /* 0x000006040a235981 */ /* 0x000f28000c1e1100 */
[----:B------:R-:W4:Y:S04]  /*16c0*/  @P2 LDG.E.U8 R23, desc[UR4][R6.64+0x7] ;  /* 0x0000070406172981 */ /* 0x000f28000c1e1100 */
[----:B------:R-:W4:Y:S01]  /*16d0*/  @P5 LDG.E.U8 R20, desc[UR4][R10.64+0x8] ;  /* 0x000008040a145981 */ /* 0x000f22000c1e1100 */
[----:B0-----:R-:W-:-:S03]  /*16e0*/  @!P6 IMAD.WIDE.U32 R12, R8, 0x3, R12 ;  /* 0x00000003080ce825 */ /* 0x001fc600078e000c */
[----:B------:R-:W4:Y:S01]  /*16f0*/  @P5 LDG.E.U8 R37, desc[UR4][R10.64+0x7] ;  /* 0x000007040a255981 */ /* 0x000f22000c1e1100 */
[----:B------:R-:W-:-:S05]  /*1700*/  @!P6 IMAD.IADD R13, R13, 0x1, R15 ;  /* 0x000000010d0de824 */ /* 0x000fca00078e020f */
[----:B------:R-:W4:Y:S04]  /*1710*/  @!P6 LDG.E.U8 R15, desc[UR4][R12.64+0x6] ;  /* 0x000006040c0fe981 */ /* 0x000f28000c1e1100 */
[----:B------:R-:W4:Y:S04]  /*1720*/  @!P6 LDG.E.U8 R6, desc[UR4][R12.64+0x8] ;  /* 0x000008040c06e981 */ /* 0x000f28000c1e1100 */
[----:B------:R-:W4:Y:S01]  /*1730*/  @!P6 LDG.E.U8 R7, desc[UR4][R12.64+0x7] ;  /* 0x000007040c07e981 */ /* 0x000f22000c1e1100 */
[----:B-----5:R-:W-:Y:S02]  /*1740*/  @P0 IMAD.IADD R3, R3, 0x1, R26 ;  /* 0x0000000103030824 */ /* 0x020fe400078e021a */
[----:B---3--:R-:W-:Y:S01]  /*1750*/  @P0 IMAD.IADD R0, R0, 0x1, R5 ;  /* 0x0000000100000824 */ /* 0x008fe200078e0205 */
[----:B--2---:R-:W-:-:S03]  /*1760*/  @P0 IADD3 R2, PT, PT, R2, R9, RZ ;  /* 0x0000000902020210 */ /* 0x004fc60007ffe0ff */
[----:B----4-:R-:W-:Y:S02]  /*1770*/  @!P1 IMAD.IADD R0, R0, 0x1, R27 ;  /* 0x0000000100009824 */ /* 0x010fe400078e021b */
[----:B------:R-:W-:Y:S02]  /*1780*/  @!P1 IMAD.IADD R3, R3, 0x1, R28 ;  /* 0x0000000103039824 */ /* 0x000fe400078e021c */
[----:B------:R-:W-:Y:S01]  /*1790*/  @P3 IMAD.IADD R0, R0, 0x1, R33 ;  /* 0x0000000100003824 */ /* 0x000fe200078e0221 */
[----:B------:R-:W-:Y:S01]  /*17a0*/  @!P1 IADD3 R2, PT, PT, R2, R29, RZ ;  /* 0x0000001d02029210 */ /* 0x000fe20007ffe0ff */
[----:B------:R-:W-:-:S03]  /*17b0*/  @P3 IMAD.IADD R3, R3, 0x1, R30 ;  /* 0x0000000103033824 */ /* 0x000fc600078e021e */
[----:B------:R-:W-:Y:S01]  /*17c0*/  @P3 IADD3 R2, PT, PT, R2, R31, RZ ;  /* 0x0000001f02023210 */ /* 0x000fe20007ffe0ff */
[----:B------:R-:W-:-:S03]  /*17d0*/  @!P4 IMAD.IADD R3, R3, 0x1, R14 ;  /* 0x000000010303c824 */ /* 0x000fc600078e020e */
[----:B------:R-:W-:Y:S01]  /*17e0*/  @!P4 IADD3 R2, PT, PT, R2, R19, RZ ;  /* 0x000000130202c210 */ /* 0x000fe20007ffe0ff */
[----:B------:R-:W-:-:S04]  /*17f0*/  @!P4 IMAD.IADD R0, R0, 0x1, R21 ;  /* 0x000000010000c824 */ /* 0x000fc800078e0215 */
[----:B------:R-:W-:Y:S02]  /*1800*/  @P2 IMAD.IADD R0, R0, 0x1, R25 ;  /* 0x0000000100002824 */ /* 0x000fe400078e0219 */
[----:B------:R-:W-:Y:S02]  /*1810*/  @P2 IMAD.IADD R3, R3, 0x1, R18 ;  /* 0x0000000103032824 */ /* 0x000fe400078e0212 */
[----:B------:R-:W-:Y:S01]  /*1820*/  @P5 IMAD.IADD R0, R0, 0x1, R35 ;  /* 0x0000000100005824 */ /* 0x000fe200078e0223 */
[----:B------:R-:W-:Y:S01]  /*1830*/  @P2 IADD3 R2, PT, PT, R2, R23, RZ ;  /* 0x0000001702022210 */ /* 0x000fe20007ffe0ff */
[----:B------:R-:W-:-:S03]  /*1840*/  @P5 IMAD.IADD R3, R3, 0x1, R20 ;  /* 0x0000000103035824 */ /* 0x000fc600078e0214 */
[----:B------:R-:W-:Y:S01]  /*1850*/  @P5 IADD3 R2, PT, PT, R2, R37, RZ ;  /* 0x0000002502025210 */ /* 0x000fe20007ffe0ff */
[----:B------:R-:W-:Y:S02]  /*1860*/  @!P6 IMAD.IADD R0, R0, 0x1, R15 ;  /* 0x000000010000e824 */ /* 0x000fe400078e020f */
[----:B------:R-:W-:-:S03]  /*1870*/  @!P6 IMAD.IADD R3, R3, 0x1, R6 ;  /* 0x000000010303e824 */ /* 0x000fc600078e0206 */
[----:B------:R-:W-:Y:S02]  /*1880*/  LOP3.LUT R5, R0, 0xffff, RZ, 0xc0, !PT ;  /* 0x0000ffff00057812 */ /* 0x000fe400078ec0ff */
[----:B------:R-:W-:Y:S02]  /*1890*/  @!P6 IADD3 R2, PT, PT, R2, R7, RZ ;  /* 0x000000070202e210 */ /* 0x000fe40007ffe0ff */
[----:B------:R-:W-:Y:S01]  /*18a0*/  LOP3.LUT R7, R3, 0xffff, RZ, 0xc0, !PT ;  /* 0x0000ffff03077812 */ /* 0x000fe200078ec0ff */
[----:B------:R-:W-:Y:S01]  /*18b0*/  IMAD R5, R5, 0x47af, RZ ;  /* 0x000047af05057824 */ /* 0x000fe200078e02ff */
[----:B------:R-:W-:-:S03]  /*18c0*/  LOP3.LUT R6, R2, 0xffff, RZ, 0xc0, !PT ;  /* 0x0000ffff02067812 */ /* 0x000fc600078ec0ff */
[----:B------:R-:W-:Y:S01]  /*18d0*/  IMAD R7, R7, 0x47af, RZ ;  /* 0x000047af07077824 */ /* 0x000fe200078e02ff */
[----:B------:R-:W-:Y:S01]  /*18e0*/  SHF.R.U32.HI R5, RZ, 0x10, R5 ;  /* 0x00000010ff057819 */ /* 0x000fe20000011605 */
[----:B------:R-:W-:-:S03]  /*18f0*/  IMAD R6, R6, 0x47af, RZ ;  /* 0x000047af06067824 */ /* 0x000fc600078e02ff */
[----:B------:R-:W-:Y:S01]  /*1900*/  SHF.R.U32.HI R9, RZ, 0x10, R7 ;  /* 0x00000010ff097819 */ /* 0x000fe20000011607 */
[----:B------:R-:W-:Y:S01]  /*1910*/  IMAD.MOV R11, RZ, RZ, -R5 ;  /* 0x000000ffff0b7224 */ /* 0x000fe200078e0a05 */
[----:B------:R-:W-:Y:S02]  /*1920*/  SHF.R.U32.HI R8, RZ, 0x10, R6 ;  /* 0x00000010ff087819 */ /* 0x000fe40000011606 */
[----:B------:R-:W0:Y:S01]  /*1930*/  LDC.64 R6, c[0x0][0x388] ;  /* 0x0000e200ff067b82 */ /* 0x000e220000000a00 */
[----:B------:R-:W-:Y:S01]  /*1940*/  IMAD.MOV R10, RZ, RZ, -R9 ;  /* 0x000000ffff0a7224 */ /* 0x000fe200078e0a09 */
[----:B------:R-:W-:Y:S02]  /*1950*/  IADD3 R13, PT, PT, RZ, -R8, RZ ;  /* 0x80000008ff0d7210 */ /* 0x000fe40007ffe0ff */
[----:B------:R-:W-:Y:S02]  /*1960*/  PRMT R11, R11, 0x7710, RZ ;  /* 0x000077100b0b7816 */ /* 0x000fe400000000ff */
[----:B------:R-:W-:-:S02]  /*1970*/  PRMT R10, R10, 0x7710, RZ ;  /* 0x000077100a0a7816 */ /* 0x000fc400000000ff */
[----:B------:R-:W-:Y:S01]  /*1980*/  PRMT R13, R13, 0x7710, RZ ;  /* 0x000077100d0d7816 */ /* 0x000fe200000000ff */
[----:B------:R-:W-:Y:S02]  /*1990*/  IMAD.IADD R0, R11, 0x1, R0 ;  /* 0x000000010b007824 */ /* 0x000fe400078e0200 */
[----:B------:R-:W-:Y:S01]  /*19a0*/  IMAD.IADD R3, R10, 0x1, R3 ;  /* 0x000000010a037824 */ /* 0x000fe200078e0203 */
[----:B------:R-:W-:Y:S02]  /*19b0*/  IADD3 R2, PT, PT, R13, R2, RZ ;  /* 0x000000020d027210 */ /* 0x000fe40007ffe0ff */
[----:B------:R-:W-:Y:S02]  /*19c0*/  LOP3.LUT R0, R0, 0xffff, RZ, 0xc0, !PT ;  /* 0x0000ffff00007812 */ /* 0x000fe400078ec0ff */
[----:B------:R-:W-:Y:S02]  /*19d0*/  LOP3.LUT R11, R2, 0xffff, RZ, 0xc0, !PT ;  /* 0x0000ffff020b7812 */ /* 0x000fe400078ec0ff */
[----:B------:R-:W-:-:S02]  /*19e0*/  LOP3.LUT R2, R3, 0xffff, RZ, 0xc0, !PT ;  /* 0x0000ffff03027812 */ /* 0x000fc400078ec0ff */
[----:B------:R-:W-:Y:S02]  /*19f0*/  LEA.HI R5, R0, R5, RZ, 0x1f ;  /* 0x0000000500057211 */ /* 0x000fe400078ff8ff */
[----:B------:R-:W-:Y:S02]  /*1a00*/  LEA.HI R8, R11, R8, RZ, 0x1f ;  /* 0x000000080b087211 */ /* 0x000fe400078ff8ff */
[----:B------:R-:W-:Y:S02]  /*1a10*/  LEA.HI R9, R2, R9, RZ, 0x1f ;  /* 0x0000000902097211 */ /* 0x000fe400078ff8ff */
[----:B------:R-:W-:Y:S02]  /*1a20*/  LOP3.LUT R3, R5, 0xffff, RZ, 0xc0, !PT ;  /* 0x0000ffff05037812 */ /* 0x000fe400078ec0ff */
[----:B------:R-:W-:Y:S02]  /*1a30*/  LOP3.LUT R5, R8, 0xffff, RZ, 0xc0, !PT ;  /* 0x0000ffff08057812 */ /* 0x000fe400078ec0ff */
[----:B------:R-:W-:Y:S01]  /*1a40*/  LOP3.LUT R9, R9, 0xffff, RZ, 0xc0, !PT ;  /* 0x0000ffff09097812 */ /* 0x000fe200078ec0ff */
[----:B0-----:R-:W-:Y:S01]  /*1a50*/  IMAD.WIDE R6, R4, 0x3, R6 ;  /* 0x0000000304067825 */ /* 0x001fe200078e0206 */
[----:B------:R-:W-:-:S02]  /*1a60*/  SHF.R.U32.HI R3, RZ, 0x4, R3 ;  /* 0x00000004ff037819 */ /* 0x000fc40000011603 */
[----:B------:R-:W-:Y:S02]  /*1a70*/  SHF.R.U32.HI R5, RZ, 0x4, R5 ;  /* 0x00000004ff057819 */ /* 0x000fe40000011605 */
[----:B------:R-:W-:Y:S01]  /*1a80*/  SHF.R.U32.HI R9, RZ, 0x4, R9 ;  /* 0x00000004ff097819 */ /* 0x000fe20000011609 */
[----:B------:R-:W-:Y:S04]  /*1a90*/  STG.E.U8 desc[UR4][R6.64], R3 ;  /* 0x0000000306007986 */ /* 0x000fe8000c101104 */
[----:B------:R-:W-:Y:S04]  /*1aa0*/  STG.E.U8 desc[UR4][R6.64+0x1], R5 ;  /* 0x0000010506007986 */ /* 0x000fe8000c101104 */
[----:B------:R-:W-:Y:S01]  /*1ab0*/  STG.E.U8 desc[UR4][R6.64+0x2], R9 ;  /* 0x0000020906007986 */ /* 0x000fe2000c101104 */
[----:B------:R-:W-:Y:S05]  /*1ac0*/  EXIT ;  /* 0x000000000000794d */ /* 0x000fea0003800000 */
.L_x_1:
        /* <DEDUP_REMOVED lines=11> */
.L_x_3:


//--------------------- .nv.shared.reserved.0     --------------------------
	.section	.nv.shared.reserved.0,"aw",@nobits
	.weak		__nv_reservedSMEM_offset_0_alias
	.size		__nv_reservedSMEM_offset_0_alias, 0, 64
	.other		__nv_reservedSMEM_offset_0_alias,@"STO_CUDA_RESERVED_SHARED STV_DEFAULT"
__nv_reservedSMEM_offset_0_alias:
	.zero		0
	.zero		64


//--------------------- .nv.constant0._Z10smooth_grsP5PIXELS0_ii --------------------------
	.section	.nv.constant0._Z10smooth_grsP5PIXELS0_ii,"a",@progbits
	.sectionflags	@""
	.align	4
.nv.constant0._Z10smooth_grsP5PIXELS0_ii:
	.zero		920


//--------------------- .nv.constant0._Z10smooth_rgbP5PIXELS0_ii --------------------------
	.section	.nv.constant0._Z10smooth_rgbP5PIXELS0_ii,"a",@progbits
	.sectionflags	@""
	.align	4
.nv.constant0._Z10smooth_rgbP5PIXELS0_ii:
	.zero		920


//--------------------- SYMBOLS --------------------------

	.type		.nv.reservedSmem.offset0,@object
	.size		.nv.reservedSmem.offset0,0x4
